//
// Generated by NVIDIA NVVM Compiler
//
// Compiler Build ID: CL-36424714
// Cuda compilation tools, release 13.0, V13.0.88
// Based on NVVM 20.0.0
//

.version 9.0
.target sm_100
.address_size 64

	// .globl	_Z27gelu_layernorm_fused_kernelPKfPfS0_S0_iiiif
.extern .shared .align 16 .b8 shared_data[];
.extern .shared .align 16 .b8 shared_mem[];

.visible .entry _Z27gelu_layernorm_fused_kernelPKfPfS0_S0_iiiif(
	.param .u64 .ptr .align 1 _Z27gelu_layernorm_fused_kernelPKfPfS0_S0_iiiif_param_0,
	.param .u64 .ptr .align 1 _Z27gelu_layernorm_fused_kernelPKfPfS0_S0_iiiif_param_1,
	.param .u64 .ptr .align 1 _Z27gelu_layernorm_fused_kernelPKfPfS0_S0_iiiif_param_2,
	.param .u64 .ptr .align 1 _Z27gelu_layernorm_fused_kernelPKfPfS0_S0_iiiif_param_3,
	.param .u32 _Z27gelu_layernorm_fused_kernelPKfPfS0_S0_iiiif_param_4,
	.param .u32 _Z27gelu_layernorm_fused_kernelPKfPfS0_S0_iiiif_param_5,
	.param .u32 _Z27gelu_layernorm_fused_kernelPKfPfS0_S0_iiiif_param_6,
	.param .u32 _Z27gelu_layernorm_fused_kernelPKfPfS0_S0_iiiif_param_7,
	.param .f32 _Z27gelu_layernorm_fused_kernelPKfPfS0_S0_iiiif_param_8
)
{
	.reg .pred 	%p<18>;
	.reg .b32 	%r<46>;
	.reg .b32 	%f<63>;
	.reg .b64 	%rd<19>;

	ld.param.u64 	%rd5, [_Z27gelu_layernorm_fused_kernelPKfPfS0_S0_iiiif_param_0];
	ld.param.u64 	%rd8, [_Z27gelu_layernorm_fused_kernelPKfPfS0_S0_iiiif_param_1];
	ld.param.u64 	%rd6, [_Z27gelu_layernorm_fused_kernelPKfPfS0_S0_iiiif_param_2];
	ld.param.u64 	%rd7, [_Z27gelu_layernorm_fused_kernelPKfPfS0_S0_iiiif_param_3];
	ld.param.u32 	%r25, [_Z27gelu_layernorm_fused_kernelPKfPfS0_S0_iiiif_param_4];
	ld.param.u32 	%r22, [_Z27gelu_layernorm_fused_kernelPKfPfS0_S0_iiiif_param_5];
	ld.param.u32 	%r23, [_Z27gelu_layernorm_fused_kernelPKfPfS0_S0_iiiif_param_6];
	ld.param.u32 	%r24, [_Z27gelu_layernorm_fused_kernelPKfPfS0_S0_iiiif_param_7];
	ld.param.f32 	%f10, [_Z27gelu_layernorm_fused_kernelPKfPfS0_S0_iiiif_param_8];
	cvta.to.global.u64 	%rd1, %rd8;
	mov.u32 	%r1, %ctaid.x;
	setp.ge.s32 	%p1, %r1, %r25;
	@%p1 bra 	$L__BB0_24;
	mul.lo.s32 	%r26, %r23, %r22;
	mul.lo.s32 	%r2, %r26, %r24;
	mov.u32 	%r3, %ntid.x;
	mov.u32 	%r45, %tid.x;
	setp.ge.s32 	%p2, %r45, %r2;
	mov.f32 	%f60, 0f00000000;
	@%p2 bra 	$L__BB0_4;
	mul.lo.s32 	%r5, %r2, %r1;
	cvta.to.global.u64 	%rd2, %rd5;
	mov.f32 	%f60, 0f00000000;
	mov.u32 	%r41, %r45;
$L__BB0_3:
	add.s32 	%r27, %r41, %r5;
	mul.wide.s32 	%rd9, %r27, 4;
	add.s64 	%rd10, %rd2, %rd9;
	ld.global.f32 	%f13, [%rd10];
	mul.f32 	%f14, %f13, %f13;
	mul.f32 	%f15, %f13, %f14;
	fma.rn.f32 	%f16, %f15, 0f3D372713, %f13;
	mul.f32 	%f17, %f16, 0f3F4C422A;
	mul.f32 	%f18, %f13, 0f3F000000;
	abs.f32 	%f19, %f17;
	mul.f32 	%f20, %f19, 0f4038AA3B;
	ex2.approx.ftz.f32 	%f21, %f20;
	add.f32 	%f22, %f21, 0f3F800000;
	rcp.approx.ftz.f32 	%f23, %f22;
	fma.rn.f32 	%f24, %f23, 0fC0000000, 0f3F800000;
	setp.ge.f32 	%p3, %f19, 0f41102CB4;
	selp.f32 	%f25, 0f3F800000, %f24, %p3;
	copysign.f32 	%f26, %f17, %f25;
	mul.f32 	%f27, %f17, %f17;
	fma.rn.f32 	%f28, %f27, 0f3C80F082, 0fBD563CAE;
	fma.rn.f32 	%f29, %f28, %f27, 0f3E085941;
	fma.rn.f32 	%f30, %f29, %f27, 0fBEAAA9ED;
	fma.rn.f32 	%f31, %f30, %f27, 0f00000000;
	fma.rn.f32 	%f32, %f31, %f17, %f17;
	setp.ge.f32 	%p4, %f19, 0f3F19999A;
	selp.f32 	%f33, %f26, %f32, %p4;
	add.f32 	%f34, %f33, 0f3F800000;
	mul.f32 	%f35, %f18, %f34;
	add.f32 	%f60, %f60, %f35;
	add.s64 	%rd11, %rd1, %rd9;
	st.global.f32 	[%rd11], %f35;
	add.s32 	%r41, %r41, %r3;
	setp.lt.s32 	%p5, %r41, %r2;
	@%p5 bra 	$L__BB0_3;
$L__BB0_4:
	shl.b32 	%r28, %r45, 2;
	mov.u32 	%r29, shared_data;
	add.s32 	%r8, %r29, %r28;
	st.shared.f32 	[%r8], %f60;
	bar.sync 	0;
	setp.lt.u32 	%p6, %r3, 2;
	@%p6 bra 	$L__BB0_9;
	mov.u32 	%r42, %r3;
$L__BB0_6:
	shr.u32 	%r10, %r42, 1;
	setp.ge.u32 	%p7, %r45, %r10;
	@%p7 bra 	$L__BB0_8;
	shl.b32 	%r30, %r10, 2;
	add.s32 	%r31, %r8, %r30;
	ld.shared.f32 	%f36, [%r31];
	ld.shared.f32 	%f37, [%r8];
	add.f32 	%f38, %f36, %f37;
	st.shared.f32 	[%r8], %f38;
$L__BB0_8:
	bar.sync 	0;
	setp.gt.u32 	%p8, %r42, 3;
	mov.u32 	%r42, %r10;
	@%p8 bra 	$L__BB0_6;
$L__BB0_9:
	setp.ne.s32 	%p9, %r45, 0;
	@%p9 bra 	$L__BB0_11;
	ld.shared.f32 	%f39, [shared_data];
	cvt.rn.f32.s32 	%f40, %r2;
	div.rn.f32 	%f41, %f39, %f40;
	st.shared.f32 	[shared_data], %f41;
$L__BB0_11:
	setp.ge.s32 	%p10, %r45, %r2;
	bar.sync 	0;
	mov.f32 	%f62, 0f00000000;
	ld.shared.f32 	%f4, [shared_data];
	@%p10 bra 	$L__BB0_14;
	mul.lo.s32 	%r11, %r2, %r1;
	mov.f32 	%f62, 0f00000000;
	mov.u32 	%r43, %r45;
$L__BB0_13:
	add.s32 	%r32, %r43, %r11;
	mul.wide.s32 	%rd12, %r32, 4;
	add.s64 	%rd13, %rd1, %rd12;
	ld.global.f32 	%f44, [%rd13];
	sub.f32 	%f45, %f44, %f4;
	fma.rn.f32 	%f62, %f45, %f45, %f62;
	add.s32 	%r43, %r43, %r3;
	setp.lt.s32 	%p11, %r43, %r2;
	@%p11 bra 	$L__BB0_13;
$L__BB0_14:
	shl.b32 	%r33, %r3, 2;
	add.s32 	%r14, %r29, %r33;
	setp.lt.u32 	%p12, %r3, 2;
	add.s32 	%r15, %r14, %r28;
	st.shared.f32 	[%r15], %f62;
	bar.sync 	0;
	@%p12 bra 	$L__BB0_19;
	mov.u32 	%r44, %r3;
$L__BB0_16:
	shr.u32 	%r17, %r44, 1;
	setp.ge.u32 	%p13, %r45, %r17;
	@%p13 bra 	$L__BB0_18;
	shl.b32 	%r36, %r17, 2;
	add.s32 	%r37, %r15, %r36;
	ld.shared.f32 	%f46, [%r37];
	ld.shared.f32 	%f47, [%r15];
	add.f32 	%f48, %f46, %f47;
	st.shared.f32 	[%r15], %f48;
$L__BB0_18:
	bar.sync 	0;
	setp.gt.u32 	%p14, %r44, 3;
	mov.u32 	%r44, %r17;
	@%p14 bra 	$L__BB0_16;
$L__BB0_19:
	setp.ne.s32 	%p15, %r45, 0;
	@%p15 bra 	$L__BB0_21;
	ld.shared.f32 	%f49, [%r14];
	cvt.rn.f32.s32 	%f50, %r2;
	div.rn.f32 	%f51, %f49, %f50;
	st.shared.f32 	[%r14], %f51;
$L__BB0_21:
	setp.ge.s32 	%p16, %r45, %r2;
	bar.sync 	0;
	ld.shared.f32 	%f52, [%r14];
	add.f32 	%f8, %f10, %f52;
	@%p16 bra 	$L__BB0_24;
	mul.lo.s32 	%r18, %r2, %r1;
	mul.lo.s32 	%r19, %r24, %r23;
	cvta.to.global.u64 	%rd3, %rd6;
	cvta.to.global.u64 	%rd4, %rd7;
	rsqrt.approx.f32 	%f9, %f8;
$L__BB0_23:
	add.s32 	%r38, %r45, %r18;
	div.s32 	%r39, %r45, %r19;
	rem.s32 	%r40, %r39, %r22;
	mul.wide.s32 	%rd14, %r38, 4;
	add.s64 	%rd15, %rd1, %rd14;
	ld.global.f32 	%f53, [%rd15];
	sub.f32 	%f54, %f53, %f4;
	mul.f32 	%f55, %f9, %f54;
	mul.wide.s32 	%rd16, %r40, 4;
	add.s64 	%rd17, %rd3, %rd16;
	ld.global.f32 	%f56, [%rd17];
	add.s64 	%rd18, %rd4, %rd16;
	ld.global.f32 	%f57, [%rd18];
	fma.rn.f32 	%f58, %f56, %f55, %f57;
	st.global.f32 	[%rd15], %f58;
	add.s32 	%r45, %r45, %r3;
	setp.lt.s32 	%p17, %r45, %r2;
	@%p17 bra 	$L__BB0_23;
$L__BB0_24:
	ret;

}
	// .globl	_Z17evonorm_b0_kernelPKfPfS0_S0_iiiif
.visible .entry _Z17evonorm_b0_kernelPKfPfS0_S0_iiiif(
	.param .u64 .ptr .align 1 _Z17evonorm_b0_kernelPKfPfS0_S0_iiiif_param_0,
	.param .u64 .ptr .align 1 _Z17evonorm_b0_kernelPKfPfS0_S0_iiiif_param_1,
	.param .u64 .ptr .align 1 _Z17evonorm_b0_kernelPKfPfS0_S0_iiiif_param_2,
	.param .u64 .ptr .align 1 _Z17evonorm_b0_kernelPKfPfS0_S0_iiiif_param_3,
	.param .u32 _Z17evonorm_b0_kernelPKfPfS0_S0_iiiif_param_4,
	.param .u32 _Z17evonorm_b0_kernelPKfPfS0_S0_iiiif_param_5,
	.param .u32 _Z17evonorm_b0_kernelPKfPfS0_S0_iiiif_param_6,
	.param .u32 _Z17evonorm_b0_kernelPKfPfS0_S0_iiiif_param_7,
	.param .f32 _Z17evonorm_b0_kernelPKfPfS0_S0_iiiif_param_8
)
{
	.reg .pred 	%p<20>;
	.reg .b32 	%r<71>;
	.reg .b32 	%f<151>;
	.reg .b64 	%rd<36>;

	ld.param.u64 	%rd9, [_Z17evonorm_b0_kernelPKfPfS0_S0_iiiif_param_0];
	ld.param.u64 	%rd10, [_Z17evonorm_b0_kernelPKfPfS0_S0_iiiif_param_1];
	ld.param.u64 	%rd7, [_Z17evonorm_b0_kernelPKfPfS0_S0_iiiif_param_2];
	ld.param.u64 	%rd8, [_Z17evonorm_b0_kernelPKfPfS0_S0_iiiif_param_3];
	ld.param.u32 	%r43, [_Z17evonorm_b0_kernelPKfPfS0_S0_iiiif_param_4];
	ld.param.u32 	%r40, [_Z17evonorm_b0_kernelPKfPfS0_S0_iiiif_param_5];
	ld.param.u32 	%r41, [_Z17evonorm_b0_kernelPKfPfS0_S0_iiiif_param_6];
	ld.param.u32 	%r42, [_Z17evonorm_b0_kernelPKfPfS0_S0_iiiif_param_7];
	ld.param.f32 	%f15, [_Z17evonorm_b0_kernelPKfPfS0_S0_iiiif_param_8];
	cvta.to.global.u64 	%rd1, %rd10;
	cvta.to.global.u64 	%rd2, %rd9;
	mov.u32 	%r44, %ctaid.x;
	mov.u32 	%r45, %ntid.x;
	mov.u32 	%r46, %tid.x;
	mad.lo.s32 	%r1, %r44, %r45, %r46;
	mul.lo.s32 	%r47, %r40, %r43;
	setp.ge.s32 	%p1, %r1, %r47;
	@%p1 bra 	$L__BB1_26;
	div.s32 	%r3, %r1, %r40;
	mul.lo.s32 	%r48, %r3, %r40;
	sub.s32 	%r2, %r1, %r48;
	mul.lo.s32 	%r4, %r42, %r41;
	setp.lt.s32 	%p2, %r4, 1;
	mov.f32 	%f150, 0f00000000;
	@%p2 bra 	$L__BB1_14;
	mad.lo.s32 	%r50, %r3, %r40, %r2;
	mul.lo.s32 	%r5, %r4, %r50;
	and.b32  	%r6, %r4, 15;
	setp.lt.u32 	%p3, %r4, 16;
	mov.f32 	%f150, 0f00000000;
	mov.b32 	%r62, 0;
	@%p3 bra 	$L__BB1_5;
	and.b32  	%r62, %r4, 2147483632;
	neg.s32 	%r60, %r62;
	add.s64 	%rd3, %rd2, 32;
	mov.f32 	%f150, 0f00000000;
	mov.u32 	%r59, %r5;
$L__BB1_4:
	.pragma "nounroll";
	mul.wide.s32 	%rd11, %r59, 4;
	add.s64 	%rd12, %rd3, %rd11;
	ld.global.f32 	%f20, [%rd12+-32];
	fma.rn.f32 	%f21, %f20, %f20, %f150;
	ld.global.f32 	%f22, [%rd12+-28];
	fma.rn.f32 	%f23, %f22, %f22, %f21;
	ld.global.f32 	%f24, [%rd12+-24];
	fma.rn.f32 	%f25, %f24, %f24, %f23;
	ld.global.f32 	%f26, [%rd12+-20];
	fma.rn.f32 	%f27, %f26, %f26, %f25;
	ld.global.f32 	%f28, [%rd12+-16];
	fma.rn.f32 	%f29, %f28, %f28, %f27;
	ld.global.f32 	%f30, [%rd12+-12];
	fma.rn.f32 	%f31, %f30, %f30, %f29;
	ld.global.f32 	%f32, [%rd12+-8];
	fma.rn.f32 	%f33, %f32, %f32, %f31;
	ld.global.f32 	%f34, [%rd12+-4];
	fma.rn.f32 	%f35, %f34, %f34, %f33;
	ld.global.f32 	%f36, [%rd12];
	fma.rn.f32 	%f37, %f36, %f36, %f35;
	ld.global.f32 	%f38, [%rd12+4];
	fma.rn.f32 	%f39, %f38, %f38, %f37;
	ld.global.f32 	%f40, [%rd12+8];
	fma.rn.f32 	%f41, %f40, %f40, %f39;
	ld.global.f32 	%f42, [%rd12+12];
	fma.rn.f32 	%f43, %f42, %f42, %f41;
	ld.global.f32 	%f44, [%rd12+16];
	fma.rn.f32 	%f45, %f44, %f44, %f43;
	ld.global.f32 	%f46, [%rd12+20];
	fma.rn.f32 	%f47, %f46, %f46, %f45;
	ld.global.f32 	%f48, [%rd12+24];
	fma.rn.f32 	%f49, %f48, %f48, %f47;
	ld.global.f32 	%f50, [%rd12+28];
	fma.rn.f32 	%f150, %f50, %f50, %f49;
	add.s32 	%r60, %r60, 16;
	add.s32 	%r59, %r59, 16;
	setp.ne.s32 	%p4, %r60, 0;
	@%p4 bra 	$L__BB1_4;
$L__BB1_5:
	setp.eq.s32 	%p5, %r6, 0;
	@%p5 bra 	$L__BB1_14;
	and.b32  	%r14, %r4, 7;
	setp.lt.u32 	%p6, %r6, 8;
	@%p6 bra 	$L__BB1_8;
	add.s32 	%r51, %r62, %r5;
	mul.wide.s32 	%rd13, %r51, 4;
	add.s64 	%rd14, %rd2, %rd13;
	ld.global.f32 	%f52, [%rd14];
	fma.rn.f32 	%f53, %f52, %f52, %f150;
	ld.global.f32 	%f54, [%rd14+4];
	fma.rn.f32 	%f55, %f54, %f54, %f53;
	ld.global.f32 	%f56, [%rd14+8];
	fma.rn.f32 	%f57, %f56, %f56, %f55;
	ld.global.f32 	%f58, [%rd14+12];
	fma.rn.f32 	%f59, %f58, %f58, %f57;
	ld.global.f32 	%f60, [%rd14+16];
	fma.rn.f32 	%f61, %f60, %f60, %f59;
	ld.global.f32 	%f62, [%rd14+20];
	fma.rn.f32 	%f63, %f62, %f62, %f61;
	ld.global.f32 	%f64, [%rd14+24];
	fma.rn.f32 	%f65, %f64, %f64, %f63;
	ld.global.f32 	%f66, [%rd14+28];
	fma.rn.f32 	%f150, %f66, %f66, %f65;
	add.s32 	%r62, %r62, 8;
$L__BB1_8:
	setp.eq.s32 	%p7, %r14, 0;
	@%p7 bra 	$L__BB1_14;
	and.b32  	%r17, %r4, 3;
	setp.lt.u32 	%p8, %r14, 4;
	@%p8 bra 	$L__BB1_11;
	add.s32 	%r52, %r62, %r5;
	mul.wide.s32 	%rd15, %r52, 4;
	add.s64 	%rd16, %rd2, %rd15;
	ld.global.f32 	%f68, [%rd16];
	fma.rn.f32 	%f69, %f68, %f68, %f150;
	ld.global.f32 	%f70, [%rd16+4];
	fma.rn.f32 	%f71, %f70, %f70, %f69;
	ld.global.f32 	%f72, [%rd16+8];
	fma.rn.f32 	%f73, %f72, %f72, %f71;
	ld.global.f32 	%f74, [%rd16+12];
	fma.rn.f32 	%f150, %f74, %f74, %f73;
	add.s32 	%r62, %r62, 4;
$L__BB1_11:
	setp.eq.s32 	%p9, %r17, 0;
	@%p9 bra 	$L__BB1_14;
	add.s32 	%r65, %r62, %r5;
	neg.s32 	%r64, %r17;
$L__BB1_13:
	.pragma "nounroll";
	mul.wide.s32 	%rd17, %r65, 4;
	add.s64 	%rd18, %rd2, %rd17;
	ld.global.f32 	%f75, [%rd18];
	fma.rn.f32 	%f150, %f75, %f75, %f150;
	add.s32 	%r65, %r65, 1;
	add.s32 	%r64, %r64, 1;
	setp.ne.s32 	%p10, %r64, 0;
	@%p10 bra 	$L__BB1_13;
$L__BB1_14:
	setp.lt.s32 	%p11, %r4, 1;
	cvt.rn.f32.s32 	%f76, %r4;
	div.rn.f32 	%f77, %f150, %f76;
	add.f32 	%f78, %f15, %f77;
	sqrt.rn.f32 	%f79, %f78;
	cvta.to.global.u64 	%rd19, %rd7;
	mul.wide.s32 	%rd20, %r2, 4;
	add.s64 	%rd21, %rd19, %rd20;
	ld.global.f32 	%f80, [%rd21];
	mul.f32 	%f81, %f79, %f80;
	max.f32 	%f14, %f81, %f15;
	@%p11 bra 	$L__BB1_26;
	mad.lo.s32 	%r54, %r3, %r40, %r2;
	mul.lo.s32 	%r26, %r4, %r54;
	cvta.to.global.u64 	%rd22, %rd8;
	add.s64 	%rd4, %rd22, %rd20;
	and.b32  	%r27, %r4, 7;
	setp.lt.u32 	%p12, %r4, 8;
	mov.b32 	%r69, 0;
	@%p12 bra 	$L__BB1_18;
	and.b32  	%r69, %r4, 2147483640;
	neg.s32 	%r67, %r69;
	add.s64 	%rd5, %rd2, 16;
	add.s64 	%rd6, %rd1, 16;
	mov.u32 	%r66, %r26;
$L__BB1_17:
	.pragma "nounroll";
	mul.wide.s32 	%rd24, %r66, 4;
	add.s64 	%rd25, %rd5, %rd24;
	add.s64 	%rd26, %rd6, %rd24;
	ld.global.f32 	%f82, [%rd25+-16];
	div.rn.f32 	%f83, %f82, %f14;
	ld.global.f32 	%f84, [%rd4];
	add.f32 	%f85, %f83, %f84;
	st.global.f32 	[%rd26+-16], %f85;
	ld.global.f32 	%f86, [%rd25+-12];
	div.rn.f32 	%f87, %f86, %f14;
	ld.global.f32 	%f88, [%rd4];
	add.f32 	%f89, %f87, %f88;
	st.global.f32 	[%rd26+-12], %f89;
	ld.global.f32 	%f90, [%rd25+-8];
	div.rn.f32 	%f91, %f90, %f14;
	ld.global.f32 	%f92, [%rd4];
	add.f32 	%f93, %f91, %f92;
	st.global.f32 	[%rd26+-8], %f93;
	ld.global.f32 	%f94, [%rd25+-4];
	div.rn.f32 	%f95, %f94, %f14;
	ld.global.f32 	%f96, [%rd4];
	add.f32 	%f97, %f95, %f96;
	st.global.f32 	[%rd26+-4], %f97;
	ld.global.f32 	%f98, [%rd25];
	div.rn.f32 	%f99, %f98, %f14;
	ld.global.f32 	%f100, [%rd4];
	add.f32 	%f101, %f99, %f100;
	st.global.f32 	[%rd26], %f101;
	ld.global.f32 	%f102, [%rd25+4];
	div.rn.f32 	%f103, %f102, %f14;
	ld.global.f32 	%f104, [%rd4];
	add.f32 	%f105, %f103, %f104;
	st.global.f32 	[%rd26+4], %f105;
	ld.global.f32 	%f106, [%rd25+8];
	div.rn.f32 	%f107, %f106, %f14;
	ld.global.f32 	%f108, [%rd4];
	add.f32 	%f109, %f107, %f108;
	st.global.f32 	[%rd26+8], %f109;
	ld.global.f32 	%f110, [%rd25+12];
	div.rn.f32 	%f111, %f110, %f14;
	ld.global.f32 	%f112, [%rd4];
	add.f32 	%f113, %f111, %f112;
	st.global.f32 	[%rd26+12], %f113;
	add.s32 	%r67, %r67, 8;
	add.s32 	%r66, %r66, 8;
	setp.ne.s32 	%p13, %r67, 0;
	@%p13 bra 	$L__BB1_17;
$L__BB1_18:
	setp.eq.s32 	%p14, %r27, 0;
	@%p14 bra 	$L__BB1_26;
	and.b32  	%r35, %r4, 3;
	setp.lt.u32 	%p15, %r27, 4;
	@%p15 bra 	$L__BB1_21;
	add.s32 	%r55, %r69, %r26;
	mul.wide.s32 	%rd27, %r55, 4;
	add.s64 	%rd28, %rd2, %rd27;
	ld.global.f32 	%f114, [%rd28];
	div.rn.f32 	%f115, %f114, %f14;
	ld.global.f32 	%f116, [%rd4];
	add.f32 	%f117, %f115, %f116;
	add.s64 	%rd29, %rd1, %rd27;
	st.global.f32 	[%rd29], %f117;
	ld.global.f32 	%f118, [%rd28+4];
	div.rn.f32 	%f119, %f118, %f14;
	ld.global.f32 	%f120, [%rd4];
	add.f32 	%f121, %f119, %f120;
	st.global.f32 	[%rd29+4], %f121;
	ld.global.f32 	%f122, [%rd28+8];
	div.rn.f32 	%f123, %f122, %f14;
	ld.global.f32 	%f124, [%rd4];
	add.f32 	%f125, %f123, %f124;
	st.global.f32 	[%rd29+8], %f125;
	ld.global.f32 	%f126, [%rd28+12];
	div.rn.f32 	%f127, %f126, %f14;
	ld.global.f32 	%f128, [%rd4];
	add.f32 	%f129, %f127, %f128;
	st.global.f32 	[%rd29+12], %f129;
	add.s32 	%r69, %r69, 4;
$L__BB1_21:
	setp.eq.s32 	%p16, %r35, 0;
	@%p16 bra 	$L__BB1_26;
	setp.eq.s32 	%p17, %r35, 1;
	@%p17 bra 	$L__BB1_24;
	add.s32 	%r56, %r69, %r26;
	mul.wide.s32 	%rd30, %r56, 4;
	add.s64 	%rd31, %rd2, %rd30;
	ld.global.f32 	%f130, [%rd31];
	div.rn.f32 	%f131, %f130, %f14;
	ld.global.f32 	%f132, [%rd4];
	add.f32 	%f133, %f131, %f132;
	add.s64 	%rd32, %rd1, %rd30;
	st.global.f32 	[%rd32], %f133;
	ld.global.f32 	%f134, [%rd31+4];
	div.rn.f32 	%f135, %f134, %f14;
	ld.global.f32 	%f136, [%rd4];
	add.f32 	%f137, %f135, %f136;
	st.global.f32 	[%rd32+4], %f137;
	add.s32 	%r69, %r69, 2;
$L__BB1_24:
	and.b32  	%r57, %r4, 1;
	setp.eq.b32 	%p18, %r57, 1;
	not.pred 	%p19, %p18;
	@%p19 bra 	$L__BB1_26;
	add.s32 	%r58, %r69, %r26;
	mul.wide.s32 	%rd33, %r58, 4;
	add.s64 	%rd34, %rd2, %rd33;
	ld.global.f32 	%f138, [%rd34];
	div.rn.f32 	%f139, %f138, %f14;
	ld.global.f32 	%f140, [%rd4];
	add.f32 	%f141, %f139, %f140;
	add.s64 	%rd35, %rd1, %rd33;
	st.global.f32 	[%rd35], %f141;
$L__BB1_26:
	ret;

}
	// .globl	_Z28swish_layernorm_fused_kernelPKfPfS0_S0_iiiiff
.visible .entry _Z28swish_layernorm_fused_kernelPKfPfS0_S0_iiiiff(
	.param .u64 .ptr .align 1 _Z28swish_layernorm_fused_kernelPKfPfS0_S0_iiiiff_param_0,
	.param .u64 .ptr .align 1 _Z28swish_layernorm_fused_kernelPKfPfS0_S0_iiiiff_param_1,
	.param .u64 .ptr .align 1 _Z28swish_layernorm_fused_kernelPKfPfS0_S0_iiiiff_param_2,
	.param .u64 .ptr .align 1 _Z28swish_layernorm_fused_kernelPKfPfS0_S0_iiiiff_param_3,
	.param .u32 _Z28swish_layernorm_fused_kernelPKfPfS0_S0_iiiiff_param_4,
	.param .u32 _Z28swish_layernorm_fused_kernelPKfPfS0_S0_iiiiff_param_5,
	.param .u32 _Z28swish_layernorm_fused_kernelPKfPfS0_S0_iiiiff_param_6,
	.param .u32 _Z28swish_layernorm_fused_kernelPKfPfS0_S0_iiiiff_param_7,
	.param .f32 _Z28swish_layernorm_fused_kernelPKfPfS0_S0_iiiiff_param_8,
	.param .f32 _Z28swish_layernorm_fused_kernelPKfPfS0_S0_iiiiff_param_9
)
{
	.reg .pred 	%p<16>;
	.reg .b32 	%r<48>;
	.reg .b32 	%f<58>;
	.reg .b64 	%rd<19>;

	ld.param.u64 	%rd5, [_Z28swish_layernorm_fused_kernelPKfPfS0_S0_iiiiff_param_0];
	ld.param.u64 	%rd8, [_Z28swish_layernorm_fused_kernelPKfPfS0_S0_iiiiff_param_1];
	ld.param.u64 	%rd6, [_Z28swish_layernorm_fused_kernelPKfPfS0_S0_iiiiff_param_2];
	ld.param.u64 	%rd7, [_Z28swish_layernorm_fused_kernelPKfPfS0_S0_iiiiff_param_3];
	ld.param.u32 	%r25, [_Z28swish_layernorm_fused_kernelPKfPfS0_S0_iiiiff_param_4];
	ld.param.u32 	%r22, [_Z28swish_layernorm_fused_kernelPKfPfS0_S0_iiiiff_param_5];
	ld.param.u32 	%r23, [_Z28swish_layernorm_fused_kernelPKfPfS0_S0_iiiiff_param_6];
	ld.param.u32 	%r24, [_Z28swish_layernorm_fused_kernelPKfPfS0_S0_iiiiff_param_7];
	ld.param.f32 	%f11, [_Z28swish_layernorm_fused_kernelPKfPfS0_S0_iiiiff_param_8];
	ld.param.f32 	%f12, [_Z28swish_layernorm_fused_kernelPKfPfS0_S0_iiiiff_param_9];
	cvta.to.global.u64 	%rd1, %rd8;
	mov.u32 	%r1, %ctaid.x;
	setp.ge.s32 	%p1, %r1, %r25;
	@%p1 bra 	$L__BB2_24;
	mul.lo.s32 	%r26, %r23, %r22;
	mul.lo.s32 	%r2, %r26, %r24;
	mov.u32 	%r3, %ntid.x;
	mov.u32 	%r47, %tid.x;
	setp.ge.s32 	%p2, %r47, %r2;
	mov.f32 	%f55, 0f00000000;
	@%p2 bra 	$L__BB2_4;
	mul.lo.s32 	%r5, %r2, %r1;
	neg.f32 	%f1, %f11;
	cvta.to.global.u64 	%rd2, %rd5;
	mov.f32 	%f55, 0f00000000;
	mov.u32 	%r43, %r47;
$L__BB2_3:
	add.s32 	%r27, %r43, %r5;
	mul.wide.s32 	%rd9, %r27, 4;
	add.s64 	%rd10, %rd2, %rd9;
	ld.global.f32 	%f15, [%rd10];
	mul.f32 	%f16, %f15, %f1;
	fma.rn.f32 	%f17, %f16, 0f3BBB989D, 0f3F000000;
	cvt.sat.f32.f32 	%f18, %f17;
	mov.f32 	%f19, 0f4B400001;
	mov.f32 	%f20, 0f437C0000;
	fma.rm.f32 	%f21, %f18, %f20, %f19;
	add.f32 	%f22, %f21, 0fCB40007F;
	neg.f32 	%f23, %f22;
	fma.rn.f32 	%f24, %f16, 0f3FB8AA3B, %f23;
	fma.rn.f32 	%f25, %f16, 0f32A57060, %f24;
	mov.b32 	%r28, %f21;
	shl.b32 	%r29, %r28, 23;
	mov.b32 	%f26, %r29;
	ex2.approx.ftz.f32 	%f27, %f25;
	fma.rn.f32 	%f28, %f27, %f26, 0f3F800000;
	rcp.rn.f32 	%f29, %f28;
	mul.f32 	%f30, %f15, %f29;
	add.f32 	%f55, %f55, %f30;
	add.s64 	%rd11, %rd1, %rd9;
	st.global.f32 	[%rd11], %f30;
	add.s32 	%r43, %r43, %r3;
	setp.lt.s32 	%p3, %r43, %r2;
	@%p3 bra 	$L__BB2_3;
$L__BB2_4:
	shl.b32 	%r30, %r47, 2;
	mov.u32 	%r31, shared_data;
	add.s32 	%r8, %r31, %r30;
	st.shared.f32 	[%r8], %f55;
	bar.sync 	0;
	setp.lt.u32 	%p4, %r3, 2;
	@%p4 bra 	$L__BB2_9;
	mov.u32 	%r44, %r3;
$L__BB2_6:
	shr.u32 	%r10, %r44, 1;
	setp.ge.u32 	%p5, %r47, %r10;
	@%p5 bra 	$L__BB2_8;
	shl.b32 	%r32, %r10, 2;
	add.s32 	%r33, %r8, %r32;
	ld.shared.f32 	%f31, [%r33];
	ld.shared.f32 	%f32, [%r8];
	add.f32 	%f33, %f31, %f32;
	st.shared.f32 	[%r8], %f33;
$L__BB2_8:
	bar.sync 	0;
	setp.gt.u32 	%p6, %r44, 3;
	mov.u32 	%r44, %r10;
	@%p6 bra 	$L__BB2_6;
$L__BB2_9:
	setp.ne.s32 	%p7, %r47, 0;
	@%p7 bra 	$L__BB2_11;
	ld.shared.f32 	%f34, [shared_data];
	cvt.rn.f32.s32 	%f35, %r2;
	div.rn.f32 	%f36, %f34, %f35;
	st.shared.f32 	[shared_data], %f36;
$L__BB2_11:
	setp.ge.s32 	%p8, %r47, %r2;
	bar.sync 	0;
	mov.f32 	%f57, 0f00000000;
	ld.shared.f32 	%f5, [shared_data];
	@%p8 bra 	$L__BB2_14;
	mul.lo.s32 	%r11, %r2, %r1;
	mov.f32 	%f57, 0f00000000;
	mov.u32 	%r45, %r47;
$L__BB2_13:
	add.s32 	%r34, %r45, %r11;
	mul.wide.s32 	%rd12, %r34, 4;
	add.s64 	%rd13, %rd1, %rd12;
	ld.global.f32 	%f39, [%rd13];
	sub.f32 	%f40, %f39, %f5;
	fma.rn.f32 	%f57, %f40, %f40, %f57;
	add.s32 	%r45, %r45, %r3;
	setp.lt.s32 	%p9, %r45, %r2;
	@%p9 bra 	$L__BB2_13;
$L__BB2_14:
	shl.b32 	%r35, %r3, 2;
	add.s32 	%r14, %r31, %r35;
	setp.lt.u32 	%p10, %r3, 2;
	add.s32 	%r15, %r14, %r30;
	st.shared.f32 	[%r15], %f57;
	bar.sync 	0;
	@%p10 bra 	$L__BB2_19;
	mov.u32 	%r46, %r3;
$L__BB2_16:
	shr.u32 	%r17, %r46, 1;
	setp.ge.u32 	%p11, %r47, %r17;
	@%p11 bra 	$L__BB2_18;
	shl.b32 	%r38, %r17, 2;
	add.s32 	%r39, %r15, %r38;
	ld.shared.f32 	%f41, [%r39];
	ld.shared.f32 	%f42, [%r15];
	add.f32 	%f43, %f41, %f42;
	st.shared.f32 	[%r15], %f43;
$L__BB2_18:
	bar.sync 	0;
	setp.gt.u32 	%p12, %r46, 3;
	mov.u32 	%r46, %r17;
	@%p12 bra 	$L__BB2_16;
$L__BB2_19:
	setp.ne.s32 	%p13, %r47, 0;
	@%p13 bra 	$L__BB2_21;
	ld.shared.f32 	%f44, [%r14];
	cvt.rn.f32.s32 	%f45, %r2;
	div.rn.f32 	%f46, %f44, %f45;
	st.shared.f32 	[%r14], %f46;
$L__BB2_21:
	setp.ge.s32 	%p14, %r47, %r2;
	bar.sync 	0;
	ld.shared.f32 	%f47, [%r14];
	add.f32 	%f9, %f12, %f47;
	@%p14 bra 	$L__BB2_24;
	mul.lo.s32 	%r18, %r2, %r1;
	mul.lo.s32 	%r19, %r24, %r23;
	cvta.to.global.u64 	%rd3, %rd6;
	cvta.to.global.u64 	%rd4, %rd7;
	rsqrt.approx.f32 	%f10, %f9;
$L__BB2_23:
	add.s32 	%r40, %r47, %r18;
	div.s32 	%r41, %r47, %r19;
	rem.s32 	%r42, %r41, %r22;
	mul.wide.s32 	%rd14, %r40, 4;
	add.s64 	%rd15, %rd1, %rd14;
	ld.global.f32 	%f48, [%rd15];
	sub.f32 	%f49, %f48, %f5;
	mul.f32 	%f50, %f10, %f49;
	mul.wide.s32 	%rd16, %r42, 4;
	add.s64 	%rd17, %rd3, %rd16;
	ld.global.f32 	%f51, [%rd17];
	add.s64 	%rd18, %rd4, %rd16;
	ld.global.f32 	%f52, [%rd18];
	fma.rn.f32 	%f53, %f51, %f50, %f52;
	st.global.f32 	[%rd15], %f53;
	add.s32 	%r47, %r47, %r3;
	setp.lt.s32 	%p15, %r47, %r2;
	@%p15 bra 	$L__BB2_23;
$L__BB2_24:
	ret;

}
	// .globl	_Z32conv_gelu_layernorm_fused_kernelPKfS0_S0_PfS0_S0_iiiiiiiiiif
.visible .entry _Z32conv_gelu_layernorm_fused_kernelPKfS0_S0_PfS0_S0_iiiiiiiiiif(
	.param .u64 .ptr .align 1 _Z32conv_gelu_layernorm_fused_kernelPKfS0_S0_PfS0_S0_iiiiiiiiiif_param_0,
	.param .u64 .ptr .align 1 _Z32conv_gelu_layernorm_fused_kernelPKfS0_S0_PfS0_S0_iiiiiiiiiif_param_1,
	.param .u64 .ptr .align 1 _Z32conv_gelu_layernorm_fused_kernelPKfS0_S0_PfS0_S0_iiiiiiiiiif_param_2,
	.param .u64 .ptr .align 1 _Z32conv_gelu_layernorm_fused_kernelPKfS0_S0_PfS0_S0_iiiiiiiiiif_param_3,
	.param .u64 .ptr .align 1 _Z32conv_gelu_layernorm_fused_kernelPKfS0_S0_PfS0_S0_iiiiiiiiiif_param_4,
	.param .u64 .ptr .align 1 _Z32conv_gelu_layernorm_fused_kernelPKfS0_S0_PfS0_S0_iiiiiiiiiif_param_5,
	.param .u32 _Z32conv_gelu_layernorm_fused_kernelPKfS0_S0_PfS0_S0_iiiiiiiiiif_param_6,
	.param .u32 _Z32conv_gelu_layernorm_fused_kernelPKfS0_S0_PfS0_S0_iiiiiiiiiif_param_7,
	.param .u32 _Z32conv_gelu_layernorm_fused_kernelPKfS0_S0_PfS0_S0_iiiiiiiiiif_param_8,
	.param .u32 _Z32conv_gelu_layernorm_fused_kernelPKfS0_S0_PfS0_S0_iiiiiiiiiif_param_9,
	.param .u32 _Z32conv_gelu_layernorm_fused_kernelPKfS0_S0_PfS0_S0_iiiiiiiiiif_param_10,
	.param .u32 _Z32conv_gelu_layernorm_fused_kernelPKfS0_S0_PfS0_S0_iiiiiiiiiif_param_11,
	.param .u32 _Z32conv_gelu_layernorm_fused_kernelPKfS0_S0_PfS0_S0_iiiiiiiiiif_param_12,
	.param .u32 _Z32conv_gelu_layernorm_fused_kernelPKfS0_S0_PfS0_S0_iiiiiiiiiif_param_13,
	.param .u32 _Z32conv_gelu_layernorm_fused_kernelPKfS0_S0_PfS0_S0_iiiiiiiiiif_param_14,
	.param .u32 _Z32conv_gelu_layernorm_fused_kernelPKfS0_S0_PfS0_S0_iiiiiiiiiif_param_15,
	.param .f32 _Z32conv_gelu_layernorm_fused_kernelPKfS0_S0_PfS0_S0_iiiiiiiiiif_param_16
)
{
	.reg .pred 	%p<113>;
	.reg .b32 	%r<152>;
	.reg .b32 	%f<206>;
	.reg .b64 	%rd<58>;

	ld.param.u64 	%rd16, [_Z32conv_gelu_layernorm_fused_kernelPKfS0_S0_PfS0_S0_iiiiiiiiiif_param_0];
	ld.param.u64 	%rd17, [_Z32conv_gelu_layernorm_fused_kernelPKfS0_S0_PfS0_S0_iiiiiiiiiif_param_1];
	ld.param.u64 	%rd12, [_Z32conv_gelu_layernorm_fused_kernelPKfS0_S0_PfS0_S0_iiiiiiiiiif_param_2];
	ld.param.u32 	%r65, [_Z32conv_gelu_layernorm_fused_kernelPKfS0_S0_PfS0_S0_iiiiiiiiiif_param_6];
	ld.param.u32 	%r56, [_Z32conv_gelu_layernorm_fused_kernelPKfS0_S0_PfS0_S0_iiiiiiiiiif_param_7];
	ld.param.u32 	%r57, [_Z32conv_gelu_layernorm_fused_kernelPKfS0_S0_PfS0_S0_iiiiiiiiiif_param_8];
	ld.param.u32 	%r58, [_Z32conv_gelu_layernorm_fused_kernelPKfS0_S0_PfS0_S0_iiiiiiiiiif_param_9];
	ld.param.u32 	%r59, [_Z32conv_gelu_layernorm_fused_kernelPKfS0_S0_PfS0_S0_iiiiiiiiiif_param_10];
	ld.param.u32 	%r60, [_Z32conv_gelu_layernorm_fused_kernelPKfS0_S0_PfS0_S0_iiiiiiiiiif_param_11];
	ld.param.u32 	%r62, [_Z32conv_gelu_layernorm_fused_kernelPKfS0_S0_PfS0_S0_iiiiiiiiiif_param_13];
	ld.param.u32 	%r63, [_Z32conv_gelu_layernorm_fused_kernelPKfS0_S0_PfS0_S0_iiiiiiiiiif_param_14];
	ld.param.u32 	%r64, [_Z32conv_gelu_layernorm_fused_kernelPKfS0_S0_PfS0_S0_iiiiiiiiiif_param_15];
	cvta.to.global.u64 	%rd1, %rd17;
	cvta.to.global.u64 	%rd2, %rd16;
	cvta.to.global.u64 	%rd3, %rd12;
	mov.u32 	%r1, %ctaid.x;
	setp.ge.s32 	%p2, %r1, %r65;
	@%p2 bra 	$L__BB3_69;
	mul.lo.s32 	%r66, %r63, %r59;
	mul.lo.s32 	%r2, %r66, %r64;
	mov.u32 	%r151, %tid.x;
	setp.ge.s32 	%p3, %r151, %r2;
	@%p3 bra 	$L__BB3_60;
	setp.lt.s32 	%p4, %r56, 1;
	mov.u32 	%r4, %ntid.x;
	@%p4 bra 	$L__BB3_56;
	setp.lt.s32 	%p10, %r60, 1;
	@%p10 bra 	$L__BB3_52;
	and.b32  	%r5, %r60, 7;
	add.s32 	%r6, %r5, -1;
	and.b32  	%r7, %r60, 3;
	and.b32  	%r8, %r60, 2147483640;
	and.b32  	%r9, %r60, 1;
	mul.lo.s32 	%r10, %r56, %r1;
	mov.u32 	%r138, %r151;
$L__BB3_5:
	ld.param.u32 	%r137, [_Z32conv_gelu_layernorm_fused_kernelPKfS0_S0_PfS0_S0_iiiiiiiiiif_param_12];
	div.s32 	%r86, %r138, %r64;
	mul.lo.s32 	%r87, %r86, %r64;
	sub.s32 	%r88, %r138, %r87;
	div.s32 	%r12, %r86, %r63;
	mul.lo.s32 	%r89, %r12, %r63;
	sub.s32 	%r90, %r86, %r89;
	mul.lo.s32 	%r91, %r90, %r62;
	sub.s32 	%r13, %r91, %r137;
	mul.lo.s32 	%r92, %r88, %r62;
	sub.s32 	%r14, %r92, %r137;
	mul.lo.s32 	%r15, %r12, %r56;
	mov.f32 	%f181, 0f00000000;
	mov.b32 	%r139, 0;
$L__BB3_6:
	add.s32 	%r94, %r139, %r10;
	mul.lo.s32 	%r18, %r94, %r57;
	add.s32 	%r95, %r139, %r15;
	mul.lo.s32 	%r19, %r95, %r60;
	mov.b32 	%r140, 0;
$L__BB3_7:
	setp.lt.u32 	%p16, %r60, 8;
	add.s32 	%r97, %r13, %r140;
	setp.gt.s32 	%p17, %r97, -1;
	setp.lt.s32 	%p18, %r97, %r57;
	and.pred  	%p1, %p17, %p18;
	add.s32 	%r98, %r97, %r18;
	mul.lo.s32 	%r21, %r98, %r58;
	add.s32 	%r99, %r140, %r19;
	mul.lo.s32 	%r22, %r99, %r60;
	mov.b32 	%r143, 0;
	@%p16 bra 	$L__BB3_26;
	mov.b32 	%r141, 0;
	cvt.s64.s32 	%rd25, %r22;
$L__BB3_9:
	.pragma "nounroll";
	add.s32 	%r24, %r14, %r141;
	setp.gt.s32 	%p19, %r24, -1;
	setp.lt.s32 	%p20, %r24, %r58;
	and.pred  	%p21, %p19, %p20;
	and.pred  	%p22, %p1, %p21;
	add.s32 	%r101, %r24, %r21;
	mul.wide.s32 	%rd22, %r101, 4;
	add.s64 	%rd4, %rd2, %rd22;
	not.pred 	%p23, %p22;
	@%p23 bra 	$L__BB3_11;
	add.s32 	%r102, %r141, %r22;
	ld.global.f32 	%f103, [%rd4];
	mul.wide.s32 	%rd23, %r102, 4;
	add.s64 	%rd24, %rd1, %rd23;
	ld.global.f32 	%f104, [%rd24];
	fma.rn.f32 	%f181, %f103, %f104, %f181;
$L__BB3_11:
	add.s32 	%r103, %r24, 1;
	setp.gt.s32 	%p24, %r103, -1;
	setp.lt.s32 	%p25, %r103, %r58;
	and.pred  	%p26, %p24, %p25;
	and.pred  	%p27, %p1, %p26;
	cvt.s64.s32 	%rd26, %r141;
	add.s64 	%rd27, %rd26, %rd25;
	shl.b64 	%rd28, %rd27, 2;
	add.s64 	%rd5, %rd1, %rd28;
	not.pred 	%p28, %p27;
	@%p28 bra 	$L__BB3_13;
	ld.global.f32 	%f105, [%rd4+4];
	ld.global.f32 	%f106, [%rd5+4];
	fma.rn.f32 	%f181, %f105, %f106, %f181;
$L__BB3_13:
	add.s32 	%r104, %r24, 2;
	setp.gt.s32 	%p29, %r104, -1;
	setp.lt.s32 	%p30, %r104, %r58;
	and.pred  	%p31, %p29, %p30;
	and.pred  	%p32, %p1, %p31;
	not.pred 	%p33, %p32;
	@%p33 bra 	$L__BB3_15;
	ld.global.f32 	%f107, [%rd4+8];
	ld.global.f32 	%f108, [%rd5+8];
	fma.rn.f32 	%f181, %f107, %f108, %f181;
$L__BB3_15:
	add.s32 	%r105, %r24, 3;
	setp.gt.s32 	%p34, %r105, -1;
	setp.lt.s32 	%p35, %r105, %r58;
	and.pred  	%p36, %p34, %p35;
	and.pred  	%p37, %p1, %p36;
	not.pred 	%p38, %p37;
	@%p38 bra 	$L__BB3_17;
	ld.global.f32 	%f109, [%rd4+12];
	ld.global.f32 	%f110, [%rd5+12];
	fma.rn.f32 	%f181, %f109, %f110, %f181;
$L__BB3_17:
	add.s32 	%r106, %r24, 4;
	setp.gt.s32 	%p39, %r106, -1;
	setp.lt.s32 	%p40, %r106, %r58;
	and.pred  	%p41, %p39, %p40;
	and.pred  	%p42, %p1, %p41;
	not.pred 	%p43, %p42;
	@%p43 bra 	$L__BB3_19;
	ld.global.f32 	%f111, [%rd4+16];
	ld.global.f32 	%f112, [%rd5+16];
	fma.rn.f32 	%f181, %f111, %f112, %f181;
$L__BB3_19:
	add.s32 	%r107, %r24, 5;
	setp.gt.s32 	%p44, %r107, -1;
	setp.lt.s32 	%p45, %r107, %r58;
	and.pred  	%p46, %p44, %p45;
	and.pred  	%p47, %p1, %p46;
	not.pred 	%p48, %p47;
	@%p48 bra 	$L__BB3_21;
	ld.global.f32 	%f113, [%rd4+20];
	ld.global.f32 	%f114, [%rd5+20];
	fma.rn.f32 	%f181, %f113, %f114, %f181;
$L__BB3_21:
	add.s32 	%r108, %r24, 6;
	setp.gt.s32 	%p49, %r108, -1;
	setp.lt.s32 	%p50, %r108, %r58;
	and.pred  	%p51, %p49, %p50;
	and.pred  	%p52, %p1, %p51;
	not.pred 	%p53, %p52;
	@%p53 bra 	$L__BB3_23;
	ld.global.f32 	%f115, [%rd4+24];
	ld.global.f32 	%f116, [%rd5+24];
	fma.rn.f32 	%f181, %f115, %f116, %f181;
$L__BB3_23:
	add.s32 	%r109, %r24, 7;
	setp.gt.s32 	%p54, %r109, -1;
	setp.lt.s32 	%p55, %r109, %r58;
	and.pred  	%p56, %p54, %p55;
	and.pred  	%p57, %p1, %p56;
	not.pred 	%p58, %p57;
	@%p58 bra 	$L__BB3_25;
	ld.global.f32 	%f117, [%rd4+28];
	ld.global.f32 	%f118, [%rd5+28];
	fma.rn.f32 	%f181, %f117, %f118, %f181;
$L__BB3_25:
	add.s32 	%r141, %r141, 8;
	setp.ne.s32 	%p59, %r141, %r8;
	mov.u32 	%r143, %r8;
	@%p59 bra 	$L__BB3_9;
$L__BB3_26:
	setp.eq.s32 	%p60, %r5, 0;
	@%p60 bra 	$L__BB3_47;
	setp.lt.u32 	%p61, %r6, 3;
	@%p61 bra 	$L__BB3_37;
	add.s32 	%r27, %r14, %r143;
	setp.gt.s32 	%p62, %r27, -1;
	setp.lt.s32 	%p63, %r27, %r58;
	and.pred  	%p64, %p62, %p63;
	and.pred  	%p66, %p1, %p64;
	add.s32 	%r110, %r27, %r21;
	mul.wide.s32 	%rd29, %r110, 4;
	add.s64 	%rd6, %rd2, %rd29;
	not.pred 	%p67, %p66;
	@%p67 bra 	$L__BB3_30;
	add.s32 	%r111, %r143, %r22;
	ld.global.f32 	%f120, [%rd6];
	mul.wide.s32 	%rd30, %r111, 4;
	add.s64 	%rd31, %rd1, %rd30;
	ld.global.f32 	%f121, [%rd31];
	fma.rn.f32 	%f181, %f120, %f121, %f181;
$L__BB3_30:
	add.s32 	%r112, %r27, 1;
	setp.gt.s32 	%p68, %r112, -1;
	setp.lt.s32 	%p69, %r112, %r58;
	and.pred  	%p70, %p68, %p69;
	and.pred  	%p71, %p1, %p70;
	cvt.s64.s32 	%rd32, %r22;
	cvt.u64.u32 	%rd33, %r143;
	add.s64 	%rd34, %rd33, %rd32;
	shl.b64 	%rd35, %rd34, 2;
	add.s64 	%rd7, %rd1, %rd35;
	not.pred 	%p72, %p71;
	@%p72 bra 	$L__BB3_32;
	ld.global.f32 	%f122, [%rd6+4];
	ld.global.f32 	%f123, [%rd7+4];
	fma.rn.f32 	%f181, %f122, %f123, %f181;
$L__BB3_32:
	add.s32 	%r113, %r27, 2;
	setp.gt.s32 	%p73, %r113, -1;
	setp.lt.s32 	%p74, %r113, %r58;
	and.pred  	%p75, %p73, %p74;
	and.pred  	%p76, %p1, %p75;
	not.pred 	%p77, %p76;
	@%p77 bra 	$L__BB3_34;
	ld.global.f32 	%f124, [%rd6+8];
	ld.global.f32 	%f125, [%rd7+8];
	fma.rn.f32 	%f181, %f124, %f125, %f181;
$L__BB3_34:
	add.s32 	%r114, %r27, 3;
	setp.gt.s32 	%p78, %r114, -1;
	setp.lt.s32 	%p79, %r114, %r58;
	and.pred  	%p80, %p78, %p79;
	and.pred  	%p81, %p1, %p80;
	not.pred 	%p82, %p81;
	@%p82 bra 	$L__BB3_36;
	ld.global.f32 	%f126, [%rd6+12];
	ld.global.f32 	%f127, [%rd7+12];
	fma.rn.f32 	%f181, %f126, %f127, %f181;
$L__BB3_36:
	add.s32 	%r143, %r143, 4;
$L__BB3_37:
	setp.eq.s32 	%p83, %r7, 0;
	@%p83 bra 	$L__BB3_47;
	setp.eq.s32 	%p84, %r7, 1;
	@%p84 bra 	$L__BB3_44;
	add.s32 	%r30, %r14, %r143;
	setp.gt.s32 	%p85, %r30, -1;
	setp.lt.s32 	%p86, %r30, %r58;
	and.pred  	%p87, %p85, %p86;
	and.pred  	%p88, %p1, %p87;
	add.s32 	%r115, %r30, %r21;
	mul.wide.s32 	%rd36, %r115, 4;
	add.s64 	%rd8, %rd2, %rd36;
	not.pred 	%p89, %p88;
	@%p89 bra 	$L__BB3_41;
	add.s32 	%r116, %r143, %r22;
	ld.global.f32 	%f129, [%rd8];
	mul.wide.s32 	%rd37, %r116, 4;
	add.s64 	%rd38, %rd1, %rd37;
	ld.global.f32 	%f130, [%rd38];
	fma.rn.f32 	%f181, %f129, %f130, %f181;
$L__BB3_41:
	add.s32 	%r117, %r30, 1;
	setp.gt.s32 	%p90, %r117, -1;
	setp.lt.s32 	%p91, %r117, %r58;
	and.pred  	%p92, %p90, %p91;
	and.pred  	%p93, %p1, %p92;
	not.pred 	%p94, %p93;
	@%p94 bra 	$L__BB3_43;
	ld.global.f32 	%f131, [%rd8+4];
	cvt.s64.s32 	%rd39, %r22;
	cvt.s64.s32 	%rd40, %r143;
	add.s64 	%rd41, %rd40, %rd39;
	shl.b64 	%rd42, %rd41, 2;
	add.s64 	%rd43, %rd1, %rd42;
	ld.global.f32 	%f132, [%rd43+4];
	fma.rn.f32 	%f181, %f131, %f132, %f181;
$L__BB3_43:
	add.s32 	%r143, %r143, 2;
$L__BB3_44:
	setp.eq.s32 	%p95, %r9, 0;
	@%p95 bra 	$L__BB3_47;
	add.s32 	%r33, %r14, %r143;
	setp.gt.s32 	%p96, %r33, -1;
	setp.lt.s32 	%p97, %r33, %r58;
	and.pred  	%p98, %p96, %p97;
	and.pred  	%p99, %p1, %p98;
	not.pred 	%p100, %p99;
	@%p100 bra 	$L__BB3_47;
	add.s32 	%r118, %r33, %r21;
	add.s32 	%r119, %r143, %r22;
	mul.wide.s32 	%rd44, %r118, 4;
	add.s64 	%rd45, %rd2, %rd44;
	ld.global.f32 	%f133, [%rd45];
	mul.wide.s32 	%rd46, %r119, 4;
	add.s64 	%rd47, %rd1, %rd46;
	ld.global.f32 	%f134, [%rd47];
	fma.rn.f32 	%f181, %f133, %f134, %f181;
$L__BB3_47:
	add.s32 	%r140, %r140, 1;
	setp.ne.s32 	%p101, %r140, %r60;
	@%p101 bra 	$L__BB3_7;
	add.s32 	%r139, %r139, 1;
	setp.ne.s32 	%p102, %r139, %r56;
	@%p102 bra 	$L__BB3_6;
	setp.eq.s64 	%p103, %rd12, 0;
	@%p103 bra 	$L__BB3_51;
	mul.wide.s32 	%rd48, %r12, 4;
	add.s64 	%rd49, %rd3, %rd48;
	ld.global.f32 	%f135, [%rd49];
	add.f32 	%f181, %f181, %f135;
$L__BB3_51:
	mul.f32 	%f136, %f181, %f181;
	mul.f32 	%f137, %f181, %f136;
	fma.rn.f32 	%f138, %f137, 0f3D372713, %f181;
	mul.f32 	%f139, %f138, 0f3F4C422A;
	mul.f32 	%f140, %f181, 0f3F000000;
	abs.f32 	%f141, %f139;
	mul.f32 	%f142, %f141, 0f4038AA3B;
	ex2.approx.ftz.f32 	%f143, %f142;
	add.f32 	%f144, %f143, 0f3F800000;
	rcp.approx.ftz.f32 	%f145, %f144;
	fma.rn.f32 	%f146, %f145, 0fC0000000, 0f3F800000;
	setp.ge.f32 	%p104, %f141, 0f41102CB4;
	selp.f32 	%f147, 0f3F800000, %f146, %p104;
	copysign.f32 	%f148, %f139, %f147;
	mul.f32 	%f149, %f139, %f139;
	fma.rn.f32 	%f150, %f149, 0f3C80F082, 0fBD563CAE;
	fma.rn.f32 	%f151, %f150, %f149, 0f3E085941;
	fma.rn.f32 	%f152, %f151, %f149, 0fBEAAA9ED;
	fma.rn.f32 	%f153, %f152, %f149, 0f00000000;
	fma.rn.f32 	%f154, %f153, %f139, %f139;
	setp.ge.f32 	%p105, %f141, 0f3F19999A;
	selp.f32 	%f155, %f148, %f154, %p105;
	add.f32 	%f156, %f155, 0f3F800000;
	mul.f32 	%f157, %f140, %f156;
	shl.b32 	%r120, %r138, 2;
	mov.u32 	%r121, shared_mem;
	add.s32 	%r122, %r121, %r120;
	st.shared.f32 	[%r122], %f157;
	add.s32 	%r138, %r138, %r4;
	setp.lt.s32 	%p106, %r138, %r2;
	@%p106 bra 	$L__BB3_5;
	bra.uni 	$L__BB3_60;
$L__BB3_52:
	setp.eq.s64 	%p11, %rd12, 0;
	mov.u32 	%r146, %r151;
	@%p11 bra 	$L__BB3_53;
	bra.uni 	$L__BB3_55;
$L__BB3_53:
	mov.u32 	%r82, shared_mem;
	mov.u32 	%r145, %r151;
$L__BB3_54:
	shl.b32 	%r81, %r145, 2;
	add.s32 	%r83, %r82, %r81;
	mov.b32 	%r84, 0;
	st.shared.u32 	[%r83], %r84;
	add.s32 	%r145, %r145, %r4;
	setp.lt.s32 	%p15, %r145, %r2;
	@%p15 bra 	$L__BB3_54;
	bra.uni 	$L__BB3_60;
$L__BB3_55:
	div.s32 	%r76, %r146, %r64;
	div.s32 	%r77, %r76, %r63;
	mul.wide.s32 	%rd20, %r77, 4;
	add.s64 	%rd21, %rd3, %rd20;
	ld.global.f32 	%f77, [%rd21];
	add.f32 	%f78, %f77, 0f00000000;
	mul.f32 	%f79, %f78, %f78;
	mul.f32 	%f80, %f78, %f79;
	fma.rn.f32 	%f81, %f80, 0f3D372713, %f78;
	mul.f32 	%f82, %f81, 0f3F4C422A;
	mul.f32 	%f83, %f78, 0f3F000000;
	abs.f32 	%f84, %f82;
	mul.f32 	%f85, %f84, 0f4038AA3B;
	ex2.approx.ftz.f32 	%f86, %f85;
	add.f32 	%f87, %f86, 0f3F800000;
	rcp.approx.ftz.f32 	%f88, %f87;
	fma.rn.f32 	%f89, %f88, 0fC0000000, 0f3F800000;
	setp.ge.f32 	%p12, %f84, 0f41102CB4;
	selp.f32 	%f90, 0f3F800000, %f89, %p12;
	copysign.f32 	%f91, %f82, %f90;
	mul.f32 	%f92, %f82, %f82;
	fma.rn.f32 	%f93, %f92, 0f3C80F082, 0fBD563CAE;
	fma.rn.f32 	%f94, %f93, %f92, 0f3E085941;
	fma.rn.f32 	%f95, %f94, %f92, 0fBEAAA9ED;
	fma.rn.f32 	%f96, %f95, %f92, 0f00000000;
	fma.rn.f32 	%f97, %f96, %f82, %f82;
	setp.ge.f32 	%p13, %f84, 0f3F19999A;
	selp.f32 	%f98, %f91, %f97, %p13;
	add.f32 	%f99, %f98, 0f3F800000;
	mul.f32 	%f100, %f83, %f99;
	shl.b32 	%r78, %r146, 2;
	mov.u32 	%r79, shared_mem;
	add.s32 	%r80, %r79, %r78;
	st.shared.f32 	[%r80], %f100;
	add.s32 	%r146, %r146, %r4;
	setp.lt.s32 	%p14, %r146, %r2;
	@%p14 bra 	$L__BB3_55;
	bra.uni 	$L__BB3_60;
$L__BB3_56:
	setp.eq.s64 	%p5, %rd12, 0;
	mov.u32 	%r148, %r151;
	@%p5 bra 	$L__BB3_57;
	bra.uni 	$L__BB3_59;
$L__BB3_57:
	mov.u32 	%r73, shared_mem;
	mov.u32 	%r147, %r151;
$L__BB3_58:
	shl.b32 	%r72, %r147, 2;
	add.s32 	%r74, %r73, %r72;
	mov.b32 	%r75, 0;
	st.shared.u32 	[%r74], %r75;
	add.s32 	%r147, %r147, %r4;
	setp.lt.s32 	%p9, %r147, %r2;
	@%p9 bra 	$L__BB3_58;
	bra.uni 	$L__BB3_60;
$L__BB3_59:
	div.s32 	%r67, %r148, %r64;
	div.s32 	%r68, %r67, %r63;
	mul.wide.s32 	%rd18, %r68, 4;
	add.s64 	%rd19, %rd3, %rd18;
	ld.global.f32 	%f53, [%rd19];
	add.f32 	%f54, %f53, 0f00000000;
	mul.f32 	%f55, %f54, %f54;
	mul.f32 	%f56, %f54, %f55;
	fma.rn.f32 	%f57, %f56, 0f3D372713, %f54;
	mul.f32 	%f58, %f57, 0f3F4C422A;
	mul.f32 	%f59, %f54, 0f3F000000;
	abs.f32 	%f60, %f58;
	mul.f32 	%f61, %f60, 0f4038AA3B;
	ex2.approx.ftz.f32 	%f62, %f61;
	add.f32 	%f63, %f62, 0f3F800000;
	rcp.approx.ftz.f32 	%f64, %f63;
	fma.rn.f32 	%f65, %f64, 0fC0000000, 0f3F800000;
	setp.ge.f32 	%p6, %f60, 0f41102CB4;
	selp.f32 	%f66, 0f3F800000, %f65, %p6;
	copysign.f32 	%f67, %f58, %f66;
	mul.f32 	%f68, %f58, %f58;
	fma.rn.f32 	%f69, %f68, 0f3C80F082, 0fBD563CAE;
	fma.rn.f32 	%f70, %f69, %f68, 0f3E085941;
	fma.rn.f32 	%f71, %f70, %f68, 0fBEAAA9ED;
	fma.rn.f32 	%f72, %f71, %f68, 0f00000000;
	fma.rn.f32 	%f73, %f72, %f58, %f58;
	setp.ge.f32 	%p7, %f60, 0f3F19999A;
	selp.f32 	%f74, %f67, %f73, %p7;
	add.f32 	%f75, %f74, 0f3F800000;
	mul.f32 	%f76, %f59, %f75;
	shl.b32 	%r69, %r148, 2;
	mov.u32 	%r70, shared_mem;
	add.s32 	%r71, %r70, %r69;
	st.shared.f32 	[%r71], %f76;
	add.s32 	%r148, %r148, %r4;
	setp.lt.s32 	%p8, %r148, %r2;
	@%p8 bra 	$L__BB3_59;
$L__BB3_60:
	setp.ge.s32 	%p107, %r151, %r2;
	bar.sync 	0;
	mov.f32 	%f203, 0f00000000;
	@%p107 bra 	$L__BB3_63;
	mov.f32 	%f203, 0f00000000;
	mov.u32 	%r44, %ntid.x;
	mov.u32 	%r124, shared_mem;
	mov.u32 	%r149, %r151;
$L__BB3_62:
	shl.b32 	%r123, %r149, 2;
	add.s32 	%r125, %r124, %r123;
	ld.shared.f32 	%f160, [%r125];
	add.f32 	%f203, %f203, %f160;
	add.s32 	%r149, %r149, %r44;
	setp.lt.s32 	%p108, %r149, %r2;
	@%p108 bra 	$L__BB3_62;
$L__BB3_63:
	shl.b32 	%r126, %r2, 2;
	mov.u32 	%r127, shared_mem;
	add.s32 	%r47, %r127, %r126;
	setp.ge.s32 	%p109, %r151, %r2;
	atom.shared.add.f32 	%f162, [%r47], %f203;
	bar.sync 	0;
	ld.shared.f32 	%f163, [%r47];
	cvt.rn.f32.s32 	%f45, %r2;
	div.rn.f32 	%f46, %f163, %f45;
	bar.sync 	0;
	mov.f32 	%f205, 0f00000000;
	@%p109 bra 	$L__BB3_66;
	mov.f32 	%f205, 0f00000000;
	mov.u32 	%r48, %ntid.x;
	mov.u32 	%r150, %r151;
$L__BB3_65:
	shl.b32 	%r128, %r150, 2;
	add.s32 	%r130, %r127, %r128;
	ld.shared.f32 	%f165, [%r130];
	sub.f32 	%f166, %f165, %f46;
	fma.rn.f32 	%f205, %f166, %f166, %f205;
	add.s32 	%r150, %r150, %r48;
	setp.lt.s32 	%p110, %r150, %r2;
	@%p110 bra 	$L__BB3_65;
$L__BB3_66:
	ld.param.f32 	%f176, [_Z32conv_gelu_layernorm_fused_kernelPKfS0_S0_PfS0_S0_iiiiiiiiiif_param_16];
	setp.ge.s32 	%p111, %r151, %r2;
	atom.shared.add.f32 	%f167, [%r47+4], %f205;
	bar.sync 	0;
	ld.shared.f32 	%f168, [%r47+4];
	div.rn.f32 	%f169, %f168, %f45;
	add.f32 	%f50, %f176, %f169;
	bar.sync 	0;
	@%p111 bra 	$L__BB3_69;
	ld.param.u64 	%rd57, [_Z32conv_gelu_layernorm_fused_kernelPKfS0_S0_PfS0_S0_iiiiiiiiiif_param_5];
	ld.param.u64 	%rd56, [_Z32conv_gelu_layernorm_fused_kernelPKfS0_S0_PfS0_S0_iiiiiiiiiif_param_4];
	ld.param.u64 	%rd55, [_Z32conv_gelu_layernorm_fused_kernelPKfS0_S0_PfS0_S0_iiiiiiiiiif_param_3];
	mul.lo.s32 	%r51, %r64, %r63;
	mul.lo.s32 	%r52, %r2, %r1;
	mov.u32 	%r53, %ntid.x;
	cvta.to.global.u64 	%rd9, %rd56;
	cvta.to.global.u64 	%rd10, %rd57;
	cvta.to.global.u64 	%rd11, %rd55;
	rsqrt.approx.f32 	%f51, %f50;
$L__BB3_68:
	div.s32 	%r131, %r151, %r51;
	rem.s32 	%r132, %r131, %r59;
	shl.b32 	%r133, %r151, 2;
	add.s32 	%r135, %r127, %r133;
	ld.shared.f32 	%f170, [%r135];
	sub.f32 	%f171, %f170, %f46;
	mul.f32 	%f172, %f51, %f171;
	mul.wide.s32 	%rd50, %r132, 4;
	add.s64 	%rd51, %rd9, %rd50;
	ld.global.f32 	%f173, [%rd51];
	add.s64 	%rd52, %rd10, %rd50;
	ld.global.f32 	%f174, [%rd52];
	fma.rn.f32 	%f175, %f173, %f172, %f174;
	add.s32 	%r136, %r151, %r52;
	mul.wide.s32 	%rd53, %r136, 4;
	add.s64 	%rd54, %rd11, %rd53;
	st.global.f32 	[%rd54], %f175;
	add.s32 	%r151, %r151, %r53;
	setp.lt.s32 	%p112, %r151, %r2;
	@%p112 bra 	$L__BB3_68;
$L__BB3_69:
	ret;

}
	// .globl	_Z26init_evonorm_params_kernelPfS_i
.visible .entry _Z26init_evonorm_params_kernelPfS_i(
	.param .u64 .ptr .align 1 _Z26init_evonorm_params_kernelPfS_i_param_0,
	.param .u64 .ptr .align 1 _Z26init_evonorm_params_kernelPfS_i_param_1,
	.param .u32 _Z26init_evonorm_params_kernelPfS_i_param_2
)
{
	.reg .pred 	%p<2>;
	.reg .b32 	%r<8>;
	.reg .b64 	%rd<8>;

	ld.param.u64 	%rd1, [_Z26init_evonorm_params_kernelPfS_i_param_0];
	ld.param.u64 	%rd2, [_Z26init_evonorm_params_kernelPfS_i_param_1];
	ld.param.u32 	%r2, [_Z26init_evonorm_params_kernelPfS_i_param_2];
	mov.u32 	%r3, %ctaid.x;
	mov.u32 	%r4, %ntid.x;
	mov.u32 	%r5, %tid.x;
	mad.lo.s32 	%r1, %r3, %r4, %r5;
	setp.ge.s32 	%p1, %r1, %r2;
	@%p1 bra 	$L__BB4_2;
	cvta.to.global.u64 	%rd3, %rd1;
	cvta.to.global.u64 	%rd4, %rd2;
	mul.wide.s32 	%rd5, %r1, 4;
	add.s64 	%rd6, %rd3, %rd5;
	mov.b32 	%r6, 1065353216;
	st.global.u32 	[%rd6], %r6;
	add.s64 	%rd7, %rd4, %rd5;
	mov.b32 	%r7, 0;
	st.global.u32 	[%rd7], %r7;
$L__BB4_2:
	ret;

}


// ===== COMPILED SASS (sm_100) =====

	.target	sm_100

	.elftype	@"ET_EXEC"


//--------------------- .note.nv.tkinfo           --------------------------
	.section	.note.nv.tkinfo,"",@"SHT_NOTE"
	.sectionflags	@"SHF_NOTE_NV_TKINFO"
	.tkinfo
        /*0018*/ 	.word	0x00000002
        /*0030*/ 	.string	""
        /*0030*/ 	.string	"ptxas"
        /*0030*/ 	.string	"Cuda compilation tools, release 13.0, V13.0.88"
        /*0030*/ 	.string	"Build cuda_13.0.r13.0/compiler.36424714_0"
        /*0030*/ 	.string	"-arch sm_100 -m 64 "



//--------------------- .note.nv.cuinfo           --------------------------
	.section	.note.nv.cuinfo,"",@"SHT_NOTE"
	.sectionflags	@"SHF_NOTE_NV_CUINFO"
        /*0018*/ 	.short	0x0002
        /*001a*/ 	.short	0x0064
        /*001c*/ 	.short	0x0082
	.zero		2


//--------------------- .nv.info                  --------------------------
	.section	.nv.info,"",@"SHT_CUDA_INFO"
	.align	4


	//----- nvinfo : EIATTR_REGCOUNT
	.align		4
        /*0000*/ 	.byte	0x04, 0x2f
        /*0002*/ 	.short	(.L_1 - .L_0)
	.align		4
.L_0:
        /*0004*/ 	.word	index@(_Z27gelu_layernorm_fused_kernelPKfPfS0_S0_iiiif)
        /*0008*/ 	.word	0x0000001b


	//----- nvinfo : EIATTR_FRAME_SIZE
	.align		4
.L_1:
        /*000c*/ 	.byte	0x04, 0x11
        /*000e*/ 	.short	(.L_3 - .L_2)
	.align		4
.L_2:
        /*0010*/ 	.word	index@($__internal_5_$__cuda_sm3x_div_rn_noftz_f32_slowpath)
        /*0014*/ 	.word	0x00000000


	//----- nvinfo : EIATTR_FRAME_SIZE
	.align		4
.L_3:
        /*0018*/ 	.byte	0x04, 0x11
        /*001a*/ 	.short	(.L_5 - .L_4)
	.align		4
.L_4:
        /*001c*/ 	.word	index@(_Z27gelu_layernorm_fused_kernelPKfPfS0_S0_iiiif)
        /*0020*/ 	.word	0x00000000


	//----- nvinfo : EIATTR_REGCOUNT
	.align		4
.L_5:
        /*0024*/ 	.byte	0x04, 0x2f
        /*0026*/ 	.short	(.L_7 - .L_6)
	.align		4
.L_6:
        /*0028*/ 	.word	index@(_Z17evonorm_b0_kernelPKfPfS0_S0_iiiif)
        /*002c*/ 	.word	0x0000001f


	//----- nvinfo : EIATTR_FRAME_SIZE
	.align		4
.L_7:
        /*0030*/ 	.byte	0x04, 0x11
        /*0032*/ 	.short	(.L_9 - .L_8)
	.align		4
.L_8:
        /*0034*/ 	.word	index@($__internal_4_$__cuda_sm3x_div_rn_noftz_f32_slowpath)
        /*0038*/ 	.word	0x00000000


	//----- nvinfo : EIATTR_FRAME_SIZE
	.align		4
.L_9:
        /*003c*/ 	.byte	0x04, 0x11
        /*003e*/ 	.short	(.L_11 - .L_10)
	.align		4
.L_10:
        /*0040*/ 	.word	index@($__internal_3_$__cuda_sm20_sqrt_rn_f32_slowpath)
        /*0044*/ 	.word	0x00000000


	//----- nvinfo : EIATTR_FRAME_SIZE
	.align		4
.L_11:
        /*0048*/ 	.byte	0x04, 0x11
        /*004a*/ 	.short	(.L_13 - .L_12)
	.align		4
.L_12:
        /*004c*/ 	.word	index@(_Z17evonorm_b0_kernelPKfPfS0_S0_iiiif)
        /*0050*/ 	.word	0x00000000


	//----- nvinfo : EIATTR_REGCOUNT
	.align		4
.L_13:
        /*0054*/ 	.byte	0x04, 0x2f
        /*0056*/ 	.short	(.L_15 - .L_14)
	.align		4
.L_14:
        /*0058*/ 	.word	index@(_Z28swish_layernorm_fused_kernelPKfPfS0_S0_iiiiff)
        /*005c*/ 	.word	0x0000001b


	//----- nvinfo : EIATTR_FRAME_SIZE
	.align		4
.L_15:
        /*0060*/ 	.byte	0x04, 0x11
        /*0062*/ 	.short	(.L_17 - .L_16)
	.align		4
.L_16:
        /*0064*/ 	.word	index@($__internal_2_$__cuda_sm3x_div_rn_noftz_f32_slowpath)
        /*0068*/ 	.word	0x00000000


	//----- nvinfo : EIATTR_FRAME_SIZE
	.align		4
.L_17:
        /*006c*/ 	.byte	0x04, 0x11
        /*006e*/ 	.short	(.L_19 - .L_18)
	.align		4
.L_18:
        /*0070*/ 	.word	index@($__internal_1_$__cuda_sm20_rcp_rn_f32_slowpath)
        /*0074*/ 	.word	0x00000000


	//----- nvinfo : EIATTR_FRAME_SIZE
	.align		4
.L_19:
        /*0078*/ 	.byte	0x04, 0x11
        /*007a*/ 	.short	(.L_21 - .L_20)
	.align		4
.L_20:
        /*007c*/ 	.word	index@(_Z28swish_layernorm_fused_kernelPKfPfS0_S0_iiiiff)
        /*0080*/ 	.word	0x00000000


	//----- nvinfo : EIATTR_REGCOUNT
	.align		4
.L_21:
        /*0084*/ 	.byte	0x04, 0x2f
        /*0086*/ 	.short	(.L_23 - .L_22)
	.align		4
.L_22:
        /*0088*/ 	.word	index@(_Z32conv_gelu_layernorm_fused_kernelPKfS0_S0_PfS0_S0_iiiiiiiiiif)
        /*008c*/ 	.word	0x0000001f


	//----- nvinfo : EIATTR_FRAME_SIZE
	.align		4
.L_23:
        /*0090*/ 	.byte	0x04, 0x11
        /*0092*/ 	.short	(.L_25 - .L_24)
	.align		4
.L_24:
        /*0094*/ 	.word	index@($__internal_0_$__cuda_sm3x_div_rn_noftz_f32_slowpath)
        /*0098*/ 	.word	0x00000000


	//----- nvinfo : EIATTR_FRAME_SIZE
	.align		4
.L_25:
        /*009c*/ 	.byte	0x04, 0x11
        /*009e*/ 	.short	(.L_27 - .L_26)
	.align		4
.L_26:
        /*00a0*/ 	.word	index@(_Z32conv_gelu_layernorm_fused_kernelPKfS0_S0_PfS0_S0_iiiiiiiiiif)
        /*00a4*/ 	.word	0x00000000


	//----- nvinfo : EIATTR_REGCOUNT
	.align		4
.L_27:
        /*00a8*/ 	.byte	0x04, 0x2f
        /*00aa*/ 	.short	(.L_29 - .L_28)
	.align		4
.L_28:
        /*00ac*/ 	.word	index@(_Z26init_evonorm_params_kernelPfS_i)
        /*00b0*/ 	.word	0x0000000c


	//----- nvinfo : EIATTR_FRAME_SIZE
	.align		4
.L_29:
        /*00b4*/ 	.byte	0x04, 0x11
        /*00b6*/ 	.short	(.L_31 - .L_30)
	.align		4
.L_30:
        /*00b8*/ 	.word	index@(_Z26init_evonorm_params_kernelPfS_i)
        /*00bc*/ 	.word	0x00000000


	//----- nvinfo : EIATTR_MIN_STACK_SIZE
	.align		4
.L_31:
        /*00c0*/ 	.byte	0x04, 0x12
        /*00c2*/ 	.short	(.L_33 - .L_32)
	.align		4
.L_32:
        /*00c4*/ 	.word	index@(_Z26init_evonorm_params_kernelPfS_i)
        /*00c8*/ 	.word	0x00000000


	//----- nvinfo : EIATTR_MIN_STACK_SIZE
	.align		4
.L_33:
        /*00cc*/ 	.byte	0x04, 0x12
        /*00ce*/ 	.short	(.L_35 - .L_34)
	.align		4
.L_34:
        /*00d0*/ 	.word	index@(_Z32conv_gelu_layernorm_fused_kernelPKfS0_S0_PfS0_S0_iiiiiiiiiif)
        /*00d4*/ 	.word	0x00000000


	//----- nvinfo : EIATTR_MIN_STACK_SIZE
	.align		4
.L_35:
        /*00d8*/ 	.byte	0x04, 0x12
        /*00da*/ 	.short	(.L_37 - .L_36)
	.align		4
.L_36:
        /*00dc*/ 	.word	index@(_Z28swish_layernorm_fused_kernelPKfPfS0_S0_iiiiff)
        /*00e0*/ 	.word	0x00000000


	//----- nvinfo : EIATTR_MIN_STACK_SIZE
	.align		4
.L_37:
        /*00e4*/ 	.byte	0x04, 0x12
        /*00e6*/ 	.short	(.L_39 - .L_38)
	.align		4
.L_38:
        /*00e8*/ 	.word	index@(_Z17evonorm_b0_kernelPKfPfS0_S0_iiiif)
        /*00ec*/ 	.word	0x00000000


	//----- nvinfo : EIATTR_MIN_STACK_SIZE
	.align		4
.L_39:
        /*00f0*/ 	.byte	0x04, 0x12
        /*00f2*/ 	.short	(.L_41 - .L_40)
	.align		4
.L_40:
        /*00f4*/ 	.word	index@(_Z27gelu_layernorm_fused_kernelPKfPfS0_S0_iiiif)
        /*00f8*/ 	.word	0x00000000
.L_41:


//--------------------- .nv.compat                --------------------------
	.section	.nv.compat,"",@"SHT_CUDA_COMPAT_INFO"
	.align	4
        /*0000*/ 	.byte	0x02, 0x09, 0x00, 0x00, 0x02, 0x02, 0x01, 0x00, 0x02, 0x05, 0x05, 0x00, 0x03, 0x07, 0x01, 0x01
        /*0010*/ 	.byte	0x02, 0x03, 0x00, 0x00, 0x02, 0x06, 0x01, 0x00, 0x04, 0x0b, 0x08, 0x00, 0x01, 0x00, 0x00, 0x00
        /*0020*/ 	.byte	0x00, 0x00, 0x00, 0x00


//--------------------- .nv.info._Z26init_evonorm_params_kernelPfS_i --------------------------
	.section	.nv.info._Z26init_evonorm_params_kernelPfS_i,"",@"SHT_CUDA_INFO"
	.sectionflags	@""
	.align	4


	//----- nvinfo : EIATTR_CUDA_API_VERSION
	.align		4
        /*0000*/ 	.byte	0x04, 0x37
        /*0002*/ 	.short	(.L_43 - .L_42)
.L_42:
        /*0004*/ 	.word	0x00000082


	//----- nvinfo : EIATTR_KPARAM_INFO
	.align		4
.L_43:
        /*0008*/ 	.byte	0x04, 0x17
        /*000a*/ 	.short	(.L_45 - .L_44)
.L_44:
        /*000c*/ 	.word	0x00000000
        /*0010*/ 	.short	0x0002
        /*0012*/ 	.short	0x0010
        /*0014*/ 	.byte	0x00, 0xf0, 0x11, 0x00


	//----- nvinfo : EIATTR_KPARAM_INFO
	.align		4
.L_45:
        /*0018*/ 	.byte	0x04, 0x17
        /*001a*/ 	.short	(.L_47 - .L_46)
.L_46:
        /*001c*/ 	.word	0x00000000
        /*0020*/ 	.short	0x0001
        /*0022*/ 	.short	0x0008
        /*0024*/ 	.byte	0x00, 0xf5, 0x21, 0x00


	//----- nvinfo : EIATTR_KPARAM_INFO
	.align		4
.L_47:
        /*0028*/ 	.byte	0x04, 0x17
        /*002a*/ 	.short	(.L_49 - .L_48)
.L_48:
        /*002c*/ 	.word	0x00000000
        /*0030*/ 	.short	0x0000
        /*0032*/ 	.short	0x0000
        /*0034*/ 	.byte	0x00, 0xf5, 0x21, 0x00


	//----- nvinfo : EIATTR_SPARSE_MMA_MASK
	.align		4
.L_49:
        /*0038*/ 	.byte	0x03, 0x50
        /*003a*/ 	.short	0x0000


	//----- nvinfo : EIATTR_MAXREG_COUNT
	.align		4
        /*003c*/ 	.byte	0x03, 0x1b
        /*003e*/ 	.short	0x00ff


	//----- nvinfo : EIATTR_MERCURY_ISA_VERSION
	.align		4
        /*0040*/ 	.byte	0x03, 0x5f
        /*0042*/ 	.short	0x0101


	//----- nvinfo : EIATTR_VRC_CTA_INIT_COUNT
	.align		4
        /*0044*/ 	.byte	0x02, 0x4a
	.zero		1
	.zero		1


	//----- nvinfo : EIATTR_EXIT_INSTR_OFFSETS
	.align		4
        /*0048*/ 	.byte	0x04, 0x1c
        /*004a*/ 	.short	(.L_51 - .L_50)


	//   ....[0]....
.L_50:
        /*004c*/ 	.word	0x00000070


	//   ....[1]....
        /*0050*/ 	.word	0x00000100


	//----- nvinfo : EIATTR_CBANK_PARAM_SIZE
	.align		4
.L_51:
        /*0054*/ 	.byte	0x03, 0x19
        /*0056*/ 	.short	0x0014


	//----- nvinfo : EIATTR_PARAM_CBANK
	.align		4
        /*0058*/ 	.byte	0x04, 0x0a
        /*005a*/ 	.short	(.L_53 - .L_52)
	.align		4
.L_52:
        /*005c*/ 	.word	index@(.nv.constant0._Z26init_evonorm_params_kernelPfS_i)
        /*0060*/ 	.short	0x0380
        /*0062*/ 	.short	0x0014


	//----- nvinfo : EIATTR_SW_WAR
	.align		4
.L_53:
        /*0064*/ 	.byte	0x04, 0x36
        /*0066*/ 	.short	(.L_55 - .L_54)
.L_54:
        /*0068*/ 	.word	0x00000008
.L_55:


//--------------------- .nv.info._Z32conv_gelu_layernorm_fused_kernelPKfS0_S0_PfS0_S0_iiiiiiiiiif --------------------------
	.section	.nv.info._Z32conv_gelu_layernorm_fused_kernelPKfS0_S0_PfS0_S0_iiiiiiiiiif,"",@"SHT_CUDA_INFO"
	.sectionflags	@""
	.align	4


	//----- nvinfo : EIATTR_CUDA_API_VERSION
	.align		4
        /*0000*/ 	.byte	0x04, 0x37
        /*0002*/ 	.short	(.L_57 - .L_56)
.L_56:
        /*0004*/ 	.word	0x00000082


	//----- nvinfo : EIATTR_KPARAM_INFO
	.align		4
.L_57:
        /*0008*/ 	.byte	0x04, 0x17
        /*000a*/ 	.short	(.L_59 - .L_58)
.L_58:
        /*000c*/ 	.word	0x00000000
        /*0010*/ 	.short	0x0010
        /*0012*/ 	.short	0x0058
        /*0014*/ 	.byte	0x00, 0xf0, 0x11, 0x00


	//----- nvinfo : EIATTR_KPARAM_INFO
	.align		4
.L_59:
        /*0018*/ 	.byte	0x04, 0x17
        /*001a*/ 	.short	(.L_61 - .L_60)
.L_60:
        /*001c*/ 	.word	0x00000000
        /*0020*/ 	.short	0x000f
        /*0022*/ 	.short	0x0054
        /*0024*/ 	.byte	0x00, 0xf0, 0x11, 0x00


	//----- nvinfo : EIATTR_KPARAM_INFO
	.align		4
.L_61:
        /*0028*/ 	.byte	0x04, 0x17
        /*002a*/ 	.short	(.L_63 - .L_62)
.L_62:
        /*002c*/ 	.word	0x00000000
        /*0030*/ 	.short	0x000e
        /*0032*/ 	.short	0x0050
        /*0034*/ 	.byte	0x00, 0xf0, 0x11, 0x00


	//----- nvinfo : EIATTR_KPARAM_INFO
	.align		4
.L_63:
        /*0038*/ 	.byte	0x04, 0x17
        /*003a*/ 	.short	(.L_65 - .L_64)
.L_64:
        /*003c*/ 	.word	0x00000000
        /*0040*/ 	.short	0x000d
        /*0042*/ 	.short	0x004c
        /*0044*/ 	.byte	0x00, 0xf0, 0x11, 0x00


	//----- nvinfo : EIATTR_KPARAM_INFO
	.align		4
.L_65:
        /*0048*/ 	.byte	0x04, 0x17
        /*004a*/ 	.short	(.L_67 - .L_66)
.L_66:
        /*004c*/ 	.word	0x00000000
        /*0050*/ 	.short	0x000c
        /*0052*/ 	.short	0x0048
        /*0054*/ 	.byte	0x00, 0xf0, 0x11, 0x00


	//----- nvinfo : EIATTR_KPARAM_INFO
	.align		4
.L_67:
        /*0058*/ 	.byte	0x04, 0x17
        /*005a*/ 	.short	(.L_69 - .L_68)
.L_68:
        /*005c*/ 	.word	0x00000000
        /*0060*/ 	.short	0x000b
        /*0062*/ 	.short	0x0044
        /*0064*/ 	.byte	0x00, 0xf0, 0x11, 0x00


	//----- nvinfo : EIATTR_KPARAM_INFO
	.align		4
.L_69:
        /*0068*/ 	.byte	0x04, 0x17
        /*006a*/ 	.short	(.L_71 - .L_70)
.L_70:
        /*006c*/ 	.word	0x00000000
        /*0070*/ 	.short	0x000a
        /*0072*/ 	.short	0x0040
        /*0074*/ 	.byte	0x00, 0xf0, 0x11, 0x00


	//----- nvinfo : EIATTR_KPARAM_INFO
	.align		4
.L_71:
        /*0078*/ 	.byte	0x04, 0x17
        /*007a*/ 	.short	(.L_73 - .L_72)
.L_72:
        /*007c*/ 	.word	0x00000000
        /*0080*/ 	.short	0x0009
        /*0082*/ 	.short	0x003c
        /*0084*/ 	.byte	0x00, 0xf0, 0x11, 0x00


	//----- nvinfo : EIATTR_KPARAM_INFO
	.align		4
.L_73:
        /*0088*/ 	.byte	0x04, 0x17
        /*008a*/ 	.short	(.L_75 - .L_74)
.L_74:
        /*008c*/ 	.word	0x00000000
        /*0090*/ 	.short	0x0008
        /*0092*/ 	.short	0x0038
        /*0094*/ 	.byte	0x00, 0xf0, 0x11, 0x00


	//----- nvinfo : EIATTR_KPARAM_INFO
	.align		4
.L_75:
        /*0098*/ 	.byte	0x04, 0x17
        /*009a*/ 	.short	(.L_77 - .L_76)
.L_76:
        /*009c*/ 	.word	0x00000000
        /*00a0*/ 	.short	0x0007
        /*00a2*/ 	.short	0x0034
        /*00a4*/ 	.byte	0x00, 0xf0, 0x11, 0x00


	//----- nvinfo : EIATTR_KPARAM_INFO
	.align		4
.L_77:
        /*00a8*/ 	.byte	0x04, 0x17
        /*00aa*/ 	.short	(.L_79 - .L_78)
.L_78:
        /*00ac*/ 	.word	0x00000000
        /*00b0*/ 	.short	0x0006
        /*00b2*/ 	.short	0x0030
        /*00b4*/ 	.byte	0x00, 0xf0, 0x11, 0x00


	//----- nvinfo : EIATTR_KPARAM_INFO
	.align		4
.L_79:
        /*00b8*/ 	.byte	0x04, 0x17
        /*00ba*/ 	.short	(.L_81 - .L_80)
.L_80:
        /*00bc*/ 	.word	0x00000000
        /*00c0*/ 	.short	0x0005
        /*00c2*/ 	.short	0x0028
        /*00c4*/ 	.byte	0x00, 0xf5, 0x21, 0x00


	//----- nvinfo : EIATTR_KPARAM_INFO
	.align		4
.L_81:
        /*00c8*/ 	.byte	0x04, 0x17
        /*00ca*/ 	.short	(.L_83 - .L_82)
.L_82:
        /*00cc*/ 	.word	0x00000000
        /*00d0*/ 	.short	0x0004
        /*00d2*/ 	.short	0x0020
        /*00d4*/ 	.byte	0x00, 0xf5, 0x21, 0x00


	//----- nvinfo : EIATTR_KPARAM_INFO
	.align		4
.L_83:
        /*00d8*/ 	.byte	0x04, 0x17
        /*00da*/ 	.short	(.L_85 - .L_84)
.L_84:
        /*00dc*/ 	.word	0x00000000
        /*00e0*/ 	.short	0x0003
        /*00e2*/ 	.short	0x0018
        /*00e4*/ 	.byte	0x00, 0xf5, 0x21, 0x00


	//----- nvinfo : EIATTR_KPARAM_INFO
	.align		4
.L_85:
        /*00e8*/ 	.byte	0x04, 0x17
        /*00ea*/ 	.short	(.L_87 - .L_86)
.L_86:
        /*00ec*/ 	.word	0x00000000
        /*00f0*/ 	.short	0x0002
        /*00f2*/ 	.short	0x0010
        /*00f4*/ 	.byte	0x00, 0xf5, 0x21, 0x00


	//----- nvinfo : EIATTR_KPARAM_INFO
	.align		4
.L_87:
        /*00f8*/ 	.byte	0x04, 0x17
        /*00fa*/ 	.short	(.L_89 - .L_88)
.L_88:
        /*00fc*/ 	.word	0x00000000
        /*0100*/ 	.short	0x0001
        /*0102*/ 	.short	0x0008
        /*0104*/ 	.byte	0x00, 0xf5, 0x21, 0x00


	//----- nvinfo : EIATTR_KPARAM_INFO
	.align		4
.L_89:
        /*0108*/ 	.byte	0x04, 0x17
        /*010a*/ 	.short	(.L_91 - .L_90)
.L_90:
        /*010c*/ 	.word	0x00000000
        /*0110*/ 	.short	0x0000
        /*0112*/ 	.short	0x0000
        /*0114*/ 	.byte	0x00, 0xf5, 0x21, 0x00


	//----- nvinfo : EIATTR_SPARSE_MMA_MASK
	.align		4
.L_91:
        /*0118*/ 	.byte	0x03, 0x50
        /*011a*/ 	.short	0x0000


	//----- nvinfo : EIATTR_MAXREG_COUNT
	.align		4
        /*011c*/ 	.byte	0x03, 0x1b
        /*011e*/ 	.short	0x00ff


	//----- nvinfo : EIATTR_NUM_BARRIERS
	.align		4
        /*0120*/ 	.byte	0x02, 0x4c
        /*0122*/ 	.byte	0x01
	.zero		1


	//----- nvinfo : EIATTR_MERCURY_ISA_VERSION
	.align		4
        /*0124*/ 	.byte	0x03, 0x5f
        /*0126*/ 	.short	0x0101


	//----- nvinfo : EIATTR_VRC_CTA_INIT_COUNT
	.align		4
        /*0128*/ 	.byte	0x02, 0x4a
	.zero		1
	.zero		1


	//----- nvinfo : EIATTR_EXIT_INSTR_OFFSETS
	.align		4
        /*012c*/ 	.byte	0x04, 0x1c
        /*012e*/ 	.short	(.L_93 - .L_92)


	//   ....[0]....
.L_92:
        /*0130*/ 	.word	0x00000040


	//   ....[1]....
        /*0134*/ 	.word	0x00002730


	//   ....[2]....
        /*0138*/ 	.word	0x00002c10


	//----- nvinfo : EIATTR_CRS_STACK_SIZE
	.align		4
.L_93:
        /*013c*/ 	.byte	0x04, 0x1e
        /*013e*/ 	.short	(.L_95 - .L_94)
.L_94:
        /*0140*/ 	.word	0x00000000


	//----- nvinfo : EIATTR_CBANK_PARAM_SIZE
	.align		4
.L_95:
        /*0144*/ 	.byte	0x03, 0x19
        /*0146*/ 	.short	0x005c


	//----- nvinfo : EIATTR_PARAM_CBANK
	.align		4
        /*0148*/ 	.byte	0x04, 0x0a
        /*014a*/ 	.short	(.L_97 - .L_96)
	.align		4
.L_96:
        /*014c*/ 	.word	index@(.nv.constant0._Z32conv_gelu_layernorm_fused_kernelPKfS0_S0_PfS0_S0_iiiiiiiiiif)
        /*0150*/ 	.short	0x0380
        /*0152*/ 	.short	0x005c


	//----- nvinfo : EIATTR_SW_WAR
	.align		4
.L_97:
        /*0154*/ 	.byte	0x04, 0x36
        /*0156*/ 	.short	(.L_99 - .L_98)
.L_98:
        /*0158*/ 	.word	0x00000008
.L_99:


//--------------------- .nv.info._Z28swish_layernorm_fused_kernelPKfPfS0_S0_iiiiff --------------------------
	.section	.nv.info._Z28swish_layernorm_fused_kernelPKfPfS0_S0_iiiiff,"",@"SHT_CUDA_INFO"
	.sectionflags	@""
	.align	4


	//----- nvinfo : EIATTR_CUDA_API_VERSION
	.align		4
        /*0000*/ 	.byte	0x04, 0x37
        /*0002*/ 	.short	(.L_101 - .L_100)
.L_100:
        /*0004*/ 	.word	0x00000082


	//----- nvinfo : EIATTR_KPARAM_INFO
	.align		4
.L_101:
        /*0008*/ 	.byte	0x04, 0x17
        /*000a*/ 	.short	(.L_103 - .L_102)
.L_102:
        /*000c*/ 	.word	0x00000000
        /*0010*/ 	.short	0x0009
        /*0012*/ 	.short	0x0034
        /*0014*/ 	.byte	0x00, 0xf0, 0x11, 0x00


	//----- nvinfo : EIATTR_KPARAM_INFO
	.align		4
.L_103:
        /*0018*/ 	.byte	0x04, 0x17
        /*001a*/ 	.short	(.L_105 - .L_104)
.L_104:
        /*001c*/ 	.word	0x00000000
        /*0020*/ 	.short	0x0008
        /*0022*/ 	.short	0x0030
        /*0024*/ 	.byte	0x00, 0xf0, 0x11, 0x00


	//----- nvinfo : EIATTR_KPARAM_INFO
	.align		4
.L_105:
        /*0028*/ 	.byte	0x04, 0x17
        /*002a*/ 	.short	(.L_107 - .L_106)
.L_106:
        /*002c*/ 	.word	0x00000000
        /*0030*/ 	.short	0x0007
        /*0032*/ 	.short	0x002c
        /*0034*/ 	.byte	0x00, 0xf0, 0x11, 0x00


	//----- nvinfo : EIATTR_KPARAM_INFO
	.align		4
.L_107:
        /*0038*/ 	.byte	0x04, 0x17
        /*003a*/ 	.short	(.L_109 - .L_108)
.L_108:
        /*003c*/ 	.word	0x00000000
        /*0040*/ 	.short	0x0006
        /*0042*/ 	.short	0x0028
        /*0044*/ 	.byte	0x00, 0xf0, 0x11, 0x00


	//----- nvinfo : EIATTR_KPARAM_INFO
	.align		4
.L_109:
        /*0048*/ 	.byte	0x04, 0x17
        /*004a*/ 	.short	(.L_111 - .L_110)
.L_110:
        /*004c*/ 	.word	0x00000000
        /*0050*/ 	.short	0x0005
        /*0052*/ 	.short	0x0024
        /*0054*/ 	.byte	0x00, 0xf0, 0x11, 0x00


	//----- nvinfo : EIATTR_KPARAM_INFO
	.align		4
.L_111:
        /*0058*/ 	.byte	0x04, 0x17
        /*005a*/ 	.short	(.L_113 - .L_112)
.L_112:
        /*005c*/ 	.word	0x00000000
        /*0060*/ 	.short	0x0004
        /*0062*/ 	.short	0x0020
        /*0064*/ 	.byte	0x00, 0xf0, 0x11, 0x00


	//----- nvinfo : EIATTR_KPARAM_INFO
	.align		4
.L_113:
        /*0068*/ 	.byte	0x04, 0x17
        /*006a*/ 	.short	(.L_115 - .L_114)
.L_114:
        /*006c*/ 	.word	0x00000000
        /*0070*/ 	.short	0x0003
        /*0072*/ 	.short	0x0018
        /*0074*/ 	.byte	0x00, 0xf5, 0x21, 0x00


	//----- nvinfo : EIATTR_KPARAM_INFO
	.align		4
.L_115:
        /*0078*/ 	.byte	0x04, 0x17
        /*007a*/ 	.short	(.L_117 - .L_116)
.L_116:
        /*007c*/ 	.word	0x00000000
        /*0080*/ 	.short	0x0002
        /*0082*/ 	.short	0x0010
        /*0084*/ 	.byte	0x00, 0xf5, 0x21, 0x00


	//----- nvinfo : EIATTR_KPARAM_INFO
	.align		4
.L_117:
        /*0088*/ 	.byte	0x04, 0x17
        /*008a*/ 	.short	(.L_119 - .L_118)
.L_118:
        /*008c*/ 	.word	0x00000000
        /*0090*/ 	.short	0x0001
        /*0092*/ 	.short	0x0008
        /*0094*/ 	.byte	0x00, 0xf5, 0x21, 0x00


	//----- nvinfo : EIATTR_KPARAM_INFO
	.align		4
.L_119:
        /*0098*/ 	.byte	0x04, 0x17
        /*009a*/ 	.short	(.L_121 - .L_120)
.L_120:
        /*009c*/ 	.word	0x00000000
        /*00a0*/ 	.short	0x0000
        /*00a2*/ 	.short	0x0000
        /*00a4*/ 	.byte	0x00, 0xf5, 0x21, 0x00


	//----- nvinfo : EIATTR_SPARSE_MMA_MASK
	.align		4
.L_121:
        /*00a8*/ 	.byte	0x03, 0x50
        /*00aa*/ 	.short	0x0000


	//----- nvinfo : EIATTR_MAXREG_COUNT
	.align		4
        /*00ac*/ 	.byte	0x03, 0x1b
        /*00ae*/ 	.short	0x00ff


	//----- nvinfo : EIATTR_NUM_BARRIERS
	.align		4
        /*00b0*/ 	.byte	0x02, 0x4c
        /*00b2*/ 	.byte	0x01
	.zero		1


	//----- nvinfo : EIATTR_MERCURY_ISA_VERSION
	.align		4
        /*00b4*/ 	.byte	0x03, 0x5f
        /*00b6*/ 	.short	0x0101


	//----- nvinfo : EIATTR_VRC_CTA_INIT_COUNT
	.align		4
        /*00b8*/ 	.byte	0x02, 0x4a
	.zero		1
	.zero		1


	//----- nvinfo : EIATTR_EXIT_INSTR_OFFSETS
	.align		4
        /*00bc*/ 	.byte	0x04, 0x1c
        /*00be*/ 	.short	(.L_123 - .L_122)


	//   ....[0]....
.L_122:
        /*00c0*/ 	.word	0x00000040


	//   ....[1]....
        /*00c4*/ 	.word	0x00000a60


	//   ....[2]....
        /*00c8*/ 	.word	0x00000f30


	//----- nvinfo : EIATTR_CRS_STACK_SIZE
	.align		4
.L_123:
        /*00cc*/ 	.byte	0x04, 0x1e
        /*00ce*/ 	.short	(.L_125 - .L_124)
.L_124:
        /*00d0*/ 	.word	0x00000000


	//----- nvinfo : EIATTR_CBANK_PARAM_SIZE
	.align		4
.L_125:
        /*00d4*/ 	.byte	0x03, 0x19
        /*00d6*/ 	.short	0x0038


	//----- nvinfo : EIATTR_PARAM_CBANK
	.align		4
        /*00d8*/ 	.byte	0x04, 0x0a
        /*00da*/ 	.short	(.L_127 - .L_126)
	.align		4
.L_126:
        /*00dc*/ 	.word	index@(.nv.constant0._Z28swish_layernorm_fused_kernelPKfPfS0_S0_iiiiff)
        /*00e0*/ 	.short	0x0380
        /*00e2*/ 	.short	0x0038


	//----- nvinfo : EIATTR_SW_WAR
	.align		4
.L_127:
        /*00e4*/ 	.byte	0x04, 0x36
        /*00e6*/ 	.short	(.L_129 - .L_128)
.L_128:
        /*00e8*/ 	.word	0x00000008
.L_129:


//--------------------- .nv.info._Z17evonorm_b0_kernelPKfPfS0_S0_iiiif --------------------------
	.section	.nv.info._Z17evonorm_b0_kernelPKfPfS0_S0_iiiif,"",@"SHT_CUDA_INFO"
	.sectionflags	@""
	.align	4


	//----- nvinfo : EIATTR_CUDA_API_VERSION
	.align		4
        /*0000*/ 	.byte	0x04, 0x37
        /*0002*/ 	.short	(.L_131 - .L_130)
.L_130:
        /*0004*/ 	.word	0x00000082


	//----- nvinfo : EIATTR_KPARAM_INFO
	.align		4
.L_131:
        /*0008*/ 	.byte	0x04, 0x17
        /*000a*/ 	.short	(.L_133 - .L_132)
.L_132:
        /*000c*/ 	.word	0x00000000
        /*0010*/ 	.short	0x0008
        /*0012*/ 	.short	0x0030
        /*0014*/ 	.byte	0x00, 0xf0, 0x11, 0x00


	//----- nvinfo : EIATTR_KPARAM_INFO
	.align		4
.L_133:
        /*0018*/ 	.byte	0x04, 0x17
        /*001a*/ 	.short	(.L_135 - .L_134)
.L_134:
        /*001c*/ 	.word	0x00000000
        /*0020*/ 	.short	0x0007
        /*0022*/ 	.short	0x002c
        /*0024*/ 	.byte	0x00, 0xf0, 0x11, 0x00


	//----- nvinfo : EIATTR_KPARAM_INFO
	.align		4
.L_135:
        /*0028*/ 	.byte	0x04, 0x17
        /*002a*/ 	.short	(.L_137 - .L_136)
.L_136:
        /*002c*/ 	.word	0x00000000
        /*0030*/ 	.short	0x0006
        /*0032*/ 	.short	0x0028
        /*0034*/ 	.byte	0x00, 0xf0, 0x11, 0x00


	//----- nvinfo : EIATTR_KPARAM_INFO
	.align		4
.L_137:
        /*0038*/ 	.byte	0x04, 0x17
        /*003a*/ 	.short	(.L_139 - .L_138)
.L_138:
        /*003c*/ 	.word	0x00000000
        /*0040*/ 	.short	0x0005
        /*0042*/ 	.short	0x0024
        /*0044*/ 	.byte	0x00, 0xf0, 0x11, 0x00


	//----- nvinfo : EIATTR_KPARAM_INFO
	.align		4
.L_139:
        /*0048*/ 	.byte	0x04, 0x17
        /*004a*/ 	.short	(.L_141 - .L_140)
.L_140:
        /*004c*/ 	.word	0x00000000
        /*0050*/ 	.short	0x0004
        /*0052*/ 	.short	0x0020
        /*0054*/ 	.byte	0x00, 0xf0, 0x11, 0x00


	//----- nvinfo : EIATTR_KPARAM_INFO
	.align		4
.L_141:
        /*0058*/ 	.byte	0x04, 0x17
        /*005a*/ 	.short	(.L_143 - .L_142)
.L_142:
        /*005c*/ 	.word	0x00000000
        /*0060*/ 	.short	0x0003
        /*0062*/ 	.short	0x0018
        /*0064*/ 	.byte	0x00, 0xf5, 0x21, 0x00


	//----- nvinfo : EIATTR_KPARAM_INFO
	.align		4
.L_143:
        /*0068*/ 	.byte	0x04, 0x17
        /*006a*/ 	.short	(.L_145 - .L_144)
.L_144:
        /*006c*/ 	.word	0x00000000
        /*0070*/ 	.short	0x0002
        /*0072*/ 	.short	0x0010
        /*0074*/ 	.byte	0x00, 0xf5, 0x21, 0x00


	//----- nvinfo : EIATTR_KPARAM_INFO
	.align		4
.L_145:
        /*0078*/ 	.byte	0x04, 0x17
        /*007a*/ 	.short	(.L_147 - .L_146)
.L_146:
        /*007c*/ 	.word	0x00000000
        /*0080*/ 	.short	0x0001
        /*0082*/ 	.short	0x0008
        /*0084*/ 	.byte	0x00, 0xf5, 0x21, 0x00


	//----- nvinfo : EIATTR_KPARAM_INFO
	.align		4
.L_147:
        /*0088*/ 	.byte	0x04, 0x17
        /*008a*/ 	.short	(.L_149 - .L_148)
.L_148:
        /*008c*/ 	.word	0x00000000
        /*0090*/ 	.short	0x0000
        /*0092*/ 	.short	0x0000
        /*0094*/ 	.byte	0x00, 0xf5, 0x21, 0x00


	//----- nvinfo : EIATTR_SPARSE_MMA_MASK
	.align		4
.L_149:
        /*0098*/ 	.byte	0x03, 0x50
        /*009a*/ 	.short	0x0000


	//----- nvinfo : EIATTR_MAXREG_COUNT
	.align		4
        /*009c*/ 	.byte	0x03, 0x1b
        /*009e*/ 	.short	0x00ff


	//----- nvinfo : EIATTR_MERCURY_ISA_VERSION
	.align		4
        /*00a0*/ 	.byte	0x03, 0x5f
        /*00a2*/ 	.short	0x0101


	//----- nvinfo : EIATTR_VRC_CTA_INIT_COUNT
	.align		4
        /*00a4*/ 	.byte	0x02, 0x4a
	.zero		1
	.zero		1


	//----- nvinfo : EIATTR_EXIT_INSTR_OFFSETS
	.align		4
        /*00a8*/ 	.byte	0x04, 0x1c
        /*00aa*/ 	.short	(.L_151 - .L_150)


	//   ....[0]....
.L_150:
        /*00ac*/ 	.word	0x00000080


	//   ....[1]....
        /*00b0*/ 	.word	0x00000b40


	//   ....[2]....
        /*00b4*/ 	.word	0x00001630


	//   ....[3]....
        /*00b8*/ 	.word	0x00001b60


	//   ....[4]....
        /*00bc*/ 	.word	0x00001e50


	//   ....[5]....
        /*00c0*/ 	.word	0x00001fc0


	//----- nvinfo : EIATTR_CRS_STACK_SIZE
	.align		4
.L_151:
        /*00c4*/ 	.byte	0x04, 0x1e
        /*00c6*/ 	.short	(.L_153 - .L_152)
.L_152:
        /*00c8*/ 	.word	0x00000000


	//----- nvinfo : EIATTR_CBANK_PARAM_SIZE
	.align		4
.L_153:
        /*00cc*/ 	.byte	0x03, 0x19
        /*00ce*/ 	.short	0x0034


	//----- nvinfo : EIATTR_PARAM_CBANK
	.align		4
        /*00d0*/ 	.byte	0x04, 0x0a
        /*00d2*/ 	.short	(.L_155 - .L_154)
	.align		4
.L_154:
        /*00d4*/ 	.word	index@(.nv.constant0._Z17evonorm_b0_kernelPKfPfS0_S0_iiiif)
        /*00d8*/ 	.short	0x0380
        /*00da*/ 	.short	0x0034


	//----- nvinfo : EIATTR_SW_WAR
	.align		4
.L_155:
        /*00dc*/ 	.byte	0x04, 0x36
        /*00de*/ 	.short	(.L_157 - .L_156)
.L_156:
        /*00e0*/ 	.word	0x00000008
.L_157:


//--------------------- .nv.info._Z27gelu_layernorm_fused_kernelPKfPfS0_S0_iiiif --------------------------
	.section	.nv.info._Z27gelu_layernorm_fused_kernelPKfPfS0_S0_iiiif,"",@"SHT_CUDA_INFO"
	.sectionflags	@""
	.align	4


	//----- nvinfo : EIATTR_CUDA_API_VERSION
	.align		4
        /*0000*/ 	.byte	0x04, 0x37
        /*0002*/ 	.short	(.L_159 - .L_158)
.L_158:
        /*0004*/ 	.word	0x00000082


	//----- nvinfo : EIATTR_KPARAM_INFO
	.align		4
.L_159:
        /*0008*/ 	.byte	0x04, 0x17
        /*000a*/ 	.short	(.L_161 - .L_160)
.L_160:
        /*000c*/ 	.word	0x00000000
        /*0010*/ 	.short	0x0008
        /*0012*/ 	.short	0x0030
        /*0014*/ 	.byte	0x00, 0xf0, 0x11, 0x00


	//----- nvinfo : EIATTR_KPARAM_INFO
	.align		4
.L_161:
        /*0018*/ 	.byte	0x04, 0x17
        /*001a*/ 	.short	(.L_163 - .L_162)
.L_162:
        /*001c*/ 	.word	0x00000000
        /*0020*/ 	.short	0x0007
        /*0022*/ 	.short	0x002c
        /*0024*/ 	.byte	0x00, 0xf0, 0x11, 0x00


	//----- nvinfo : EIATTR_KPARAM_INFO
	.align		4
.L_163:
        /*0028*/ 	.byte	0x04, 0x17
        /*002a*/ 	.short	(.L_165 - .L_164)
.L_164:
        /*002c*/ 	.word	0x00000000
        /*0030*/ 	.short	0x0006
        /*0032*/ 	.short	0x0028
        /*0034*/ 	.byte	0x00, 0xf0, 0x11, 0x00


	//----- nvinfo : EIATTR_KPARAM_INFO
	.align		4
.L_165:
        /*0038*/ 	.byte	0x04, 0x17
        /*003a*/ 	.short	(.L_167 - .L_166)
.L_166:
        /*003c*/ 	.word	0x00000000
        /*0040*/ 	.short	0x0005
        /*0042*/ 	.short	0x0024
        /*0044*/ 	.byte	0x00, 0xf0, 0x11, 0x00


	//----- nvinfo : EIATTR_KPARAM_INFO
	.align		4
.L_167:
        /*0048*/ 	.byte	0x04, 0x17
        /*004a*/ 	.short	(.L_169 - .L_168)
.L_168:
        /*004c*/ 	.word	0x00000000
        /*0050*/ 	.short	0x0004
        /*0052*/ 	.short	0x0020
        /*0054*/ 	.byte	0x00, 0xf0, 0x11, 0x00


	//----- nvinfo : EIATTR_KPARAM_INFO
	.align		4
.L_169:
        /*0058*/ 	.byte	0x04, 0x17
        /*005a*/ 	.short	(.L_171 - .L_170)
.L_170:
        /*005c*/ 	.word	0x00000000
        /*0060*/ 	.short	0x0003
        /*0062*/ 	.short	0x0018
        /*0064*/ 	.byte	0x00, 0xf5, 0x21, 0x00


	//----- nvinfo : EIATTR_KPARAM_INFO
	.align		4
.L_171:
        /*0068*/ 	.byte	0x04, 0x17
        /*006a*/ 	.short	(.L_173 - .L_172)
.L_172:
        /*006c*/ 	.word	0x00000000
        /*0070*/ 	.short	0x0002
        /*0072*/ 	.short	0x0010
        /*0074*/ 	.byte	0x00, 0xf5, 0x21, 0x00


	//----- nvinfo : EIATTR_KPARAM_INFO
	.align		4
.L_173:
        /*0078*/ 	.byte	0x04, 0x17
        /*007a*/ 	.short	(.L_175 - .L_174)
.L_174:
        /*007c*/ 	.word	0x00000000
        /*0080*/ 	.short	0x0001
        /*0082*/ 	.short	0x0008
        /*0084*/ 	.byte	0x00, 0xf5, 0x21, 0x00


	//----- nvinfo : EIATTR_KPARAM_INFO
	.align		4
.L_175:
        /*0088*/ 	.byte	0x04, 0x17
        /*008a*/ 	.short	(.L_177 - .L_176)
.L_176:
        /*008c*/ 	.word	0x00000000
        /*0090*/ 	.short	0x0000
        /*0092*/ 	.short	0x0000
        /*0094*/ 	.byte	0x00, 0xf5, 0x21, 0x00


	//----- nvinfo : EIATTR_SPARSE_MMA_MASK
	.align		4
.L_177:
        /*0098*/ 	.byte	0x03, 0x50
        /*009a*/ 	.short	0x0000


	//----- nvinfo : EIATTR_MAXREG_COUNT
	.align		4
        /*009c*/ 	.byte	0x03, 0x1b
        /*009e*/ 	.short	0x00ff


	//----- nvinfo : EIATTR_NUM_BARRIERS
	.align		4
        /*00a0*/ 	.byte	0x02, 0x4c
        /*00a2*/ 	.byte	0x01
	.zero		1


	//----- nvinfo : EIATTR_MERCURY_ISA_VERSION
	.align		4
        /*00a4*/ 	.byte	0x03, 0x5f
        /*00a6*/ 	.short	0x0101


	//----- nvinfo : EIATTR_VRC_CTA_INIT_COUNT
	.align		4
        /*00a8*/ 	.byte	0x02, 0x4a
	.zero		1
	.zero		1


	//----- nvinfo : EIATTR_EXIT_INSTR_OFFSETS
	.align		4
        /*00ac*/ 	.byte	0x04, 0x1c
        /*00ae*/ 	.short	(.L_179 - .L_178)


	//   ....[0]....
.L_178:
        /*00b0*/ 	.word	0x00000040


	//   ....[1]....
        /*00b4*/ 	.word	0x00000a30


	//   ....[2]....
        /*00b8*/ 	.word	0x00000f00


	//----- nvinfo : EIATTR_CRS_STACK_SIZE
	.align		4
.L_179:
        /*00bc*/ 	.byte	0x04, 0x1e
        /*00be*/ 	.short	(.L_181 - .L_180)
.L_180:
        /*00c0*/ 	.word	0x00000000


	//----- nvinfo : EIATTR_CBANK_PARAM_SIZE
	.align		4
.L_181:
        /*00c4*/ 	.byte	0x03, 0x19
        /*00c6*/ 	.short	0x0034


	//----- nvinfo : EIATTR_PARAM_CBANK
	.align		4
        /*00c8*/ 	.byte	0x04, 0x0a
        /*00ca*/ 	.short	(.L_183 - .L_182)
	.align		4
.L_182:
        /*00cc*/ 	.word	index@(.nv.constant0._Z27gelu_layernorm_fused_kernelPKfPfS0_S0_iiiif)
        /*00d0*/ 	.short	0x0380
        /*00d2*/ 	.short	0x0034


	//----- nvinfo : EIATTR_SW_WAR
	.align		4
.L_183:
        /*00d4*/ 	.byte	0x04, 0x36
        /*00d6*/ 	.short	(.L_185 - .L_184)
.L_184:
        /*00d8*/ 	.word	0x00000008
.L_185:


//--------------------- .nv.callgraph             --------------------------
	.section	.nv.callgraph,"",@"SHT_CUDA_CALLGRAPH"
	.align	4
	.sectionentsize	8
	.align		4
        /*0000*/ 	.word	0x00000000
	.align		4
        /*0004*/ 	.word	0xffffffff
	.align		4
        /*0008*/ 	.word	0x00000000
	.align		4
        /*000c*/ 	.word	0xfffffffe
	.align		4
        /*0010*/ 	.word	0x00000000
	.align		4
        /*0014*/ 	.word	0xfffffffd
	.align		4
        /*0018*/ 	.word	0x00000000
	.align		4
        /*001c*/ 	.word	0xfffffffc


//--------------------- .text._Z26init_evonorm_params_kernelPfS_i --------------------------
	.section	.text._Z26init_evonorm_params_kernelPfS_i,"ax",@progbits
	.align	128
        .global         _Z26init_evonorm_params_kernelPfS_i
        .type           _Z26init_evonorm_params_kernelPfS_i,@function
        .size           _Z26init_evonorm_params_kernelPfS_i,(.L_x_171 - _Z26init_evonorm_params_kernelPfS_i)
        .other          _Z26init_evonorm_params_kernelPfS_i,@"STO_CUDA_ENTRY STV_DEFAULT"
_Z26init_evonorm_params_kernelPfS_i:
.text._Z26init_evonorm_params_kernelPfS_i:
[----:B------:R-:W-:Y:S01]  /*0000*/  LDC R1, c[0x0][0x37c] ;  /* 0x0000df00ff017b82 */ /* 0x000fe20000000800 */
[----:B------:R-:W0:Y:S07]  /*0010*/  S2R R0, SR_TID.X ;  /* 0x0000000000007919 */ /* 0x000e2e0000002100 */
[----:B------:R-:W0:Y:S01]  /*0020*/  S2UR UR4, SR_CTAID.X ;  /* 0x00000000000479c3 */ /* 0x000e220000002500 */
[----:B------:R-:W1:Y:S07]  /*0030*/  LDCU UR5, c[0x0][0x390] ;  /* 0x00007200ff0577ac */ /* 0x000e6e0008000800 */
[----:B------:R-:W0:Y:S02]  /*0040*/  LDC R7, c[0x0][0x360] ;  /* 0x0000d800ff077b82 */ /* 0x000e240000000800 */
[----:B0-----:R-:W-:-:S05]  /*0050*/  IMAD R7, R7, UR4, R0 ;  /* 0x0000000407077c24 */ /* 0x001fca000f8e0200 */
[----:B-1----:R-:W-:-:S13]  /*0060*/  ISETP.GE.AND P0, PT, R7, UR5, PT ;  /* 0x0000000507007c0c */ /* 0x002fda000bf06270 */
[----:B------:R-:W-:Y:S05]  /*0070*/  @P0 EXIT ;  /* 0x000000000000094d */ /* 0x000fea0003800000 */
[----:B------:R-:W0:Y:S01]  /*0080*/  LDC.64 R2, c[0x0][0x380] ;  /* 0x0000e000ff027b82 */ /* 0x000e220000000a00 */
[----:B------:R-:W1:Y:S01]  /*0090*/  LDCU.64 UR4, c[0x0][0x358] ;  /* 0x00006b00ff0477ac */ /* 0x000e620008000a00 */
[----:B------:R-:W-:-:S06]  /*00a0*/  HFMA2 R9, -RZ, RZ, 1.875, 0 ;  /* 0x3f800000ff097431 */ /* 0x000fcc00000001ff */
[----:B------:R-:W2:Y:S01]  /*00b0*/  LDC.64 R4, c[0x0][0x388] ;  /* 0x0000e200ff047b82 */ /* 0x000ea20000000a00 */
[----:B0-----:R-:W-:-:S05]  /*00c0*/  IMAD.WIDE R2, R7, 0x4, R2 ;  /* 0x0000000407027825 */ /* 0x001fca00078e0202 */
[----:B-1----:R-:W-:Y:S01]  /*00d0*/  STG.E desc[UR4][R2.64], R9 ;  /* 0x0000000902007986 */ /* 0x002fe2000c101904 */
[----:B--2---:R-:W-:-:S05]  /*00e0*/  IMAD.WIDE R4, R7, 0x4, R4 ;  /* 0x0000000407047825 */ /* 0x004fca00078e0204 */
[----:B------:R-:W-:Y:S01]  /*00f0*/  STG.E desc[UR4][R4.64], RZ ;  /* 0x000000ff04007986 */ /* 0x000fe2000c101904 */
[----:B------:R-:W-:Y:S05]  /*0100*/  EXIT ;  /* 0x000000000000794d */ /* 0x000fea0003800000 */
.L_x_0:
[----:B------:R-:W-:-:S00]  /*0110*/  BRA `(.L_x_0) ;  /* 0xfffffffc00fc7947 */ /* 0x000fc0000383ffff */
[----:B------:R-:W-:-:S00]  /*0120*/  NOP ;  /* 0x0000000000007918 */ /* 0x000fc00000000000 */
        /* <DEDUP_REMOVED lines=13> */
.L_x_171:


//--------------------- .text._Z32conv_gelu_layernorm_fused_kernelPKfS0_S0_PfS0_S0_iiiiiiiiiif --------------------------
	.section	.text._Z32conv_gelu_layernorm_fused_kernelPKfS0_S0_PfS0_S0_iiiiiiiiiif,"ax",@progbits
	.align	128
        .global         _Z32conv_gelu_layernorm_fused_kernelPKfS0_S0_PfS0_S0_iiiiiiiiiif
        .type           _Z32conv_gelu_layernorm_fused_kernelPKfS0_S0_PfS0_S0_iiiiiiiiiif,@function
        .size           _Z32conv_gelu_layernorm_fused_kernelPKfS0_S0_PfS0_S0_iiiiiiiiiif,(.L_x_165 - _Z32conv_gelu_layernorm_fused_kernelPKfS0_S0_PfS0_S0_iiiiiiiiiif)
        .other          _Z32conv_gelu_layernorm_fused_kernelPKfS0_S0_PfS0_S0_iiiiiiiiiif,@"STO_CUDA_ENTRY STV_DEFAULT"
_Z32conv_gelu_layernorm_fused_kernelPKfS0_S0_PfS0_S0_iiiiiiiiiif:
.text._Z32conv_gelu_layernorm_fused_kernelPKfS0_S0_PfS0_S0_iiiiiiiiiif:
[----:B------:R-:W-:Y:S08]  /*0000*/  LDC R1, c[0x0][0x37c] ;  /* 0x0000df00ff017b82 */ /* 0x000ff00000000800 */
[----:B------:R-:W0:Y:S08]  /*0010*/  S2UR UR6, SR_CTAID.X ;  /* 0x00000000000679c3 */ /* 0x000e300000002500 */
[----:B------:R-:W0:Y:S02]  /*0020*/  LDC R0, c[0x0][0x3b0] ;  /* 0x0000ec00ff007b82 */ /* 0x000e240000000800 */
[----:B0-----:R-:W-:-:S13]  /*0030*/  ISETP.LE.AND P0, PT, R0, UR6, PT ;  /* 0x0000000600007c0c */ /* 0x001fda000bf03270 */
[----:B------:R-:W-:Y:S05]  /*0040*/  @P0 EXIT ;  /* 0x000000000000094d */ /* 0x000fea0003800000 */
[----:B------:R-:W0:Y:S01]  /*0050*/  LDC.64 R4, c[0x0][0x3d0] ;  /* 0x0000f400ff047b82 */ /* 0x000e220000000a00 */
[----:B------:R-:W1:Y:S01]  /*0060*/  S2R R0, SR_TID.X ;  /* 0x0000000000007919 */ /* 0x000e620000002100 */
[----:B------:R-:W0:Y:S01]  /*0070*/  LDCU UR4, c[0x0][0x3c0] ;  /* 0x00007800ff0477ac */ /* 0x000e220008000800 */
[----:B------:R-:W-:Y:S01]  /*0080*/  BSSY.RECONVERGENT B0, `(.L_x_1) ;  /* 0x0000213000007945 */ /* 0x000fe20003800200 */
[----:B------:R-:W2:Y:S01]  /*0090*/  LDCU.64 UR10, c[0x0][0x358] ;  /* 0x00006b00ff0a77ac */ /* 0x000ea20008000a00 */
[----:B0-----:R-:W-:-:S04]  /*00a0*/  IMAD R2, R4, UR4, RZ ;  /* 0x0000000404027c24 */ /* 0x001fc8000f8e02ff */
[----:B------:R-:W-:-:S05]  /*00b0*/  IMAD R3, R2, R5, RZ ;  /* 0x0000000502037224 */ /* 0x000fca00078e02ff */
[----:B-1----:R-:W-:-:S13]  /*00c0*/  ISETP.GE.AND P0, PT, R0, R3, PT ;  /* 0x000000030000720c */ /* 0x002fda0003f06270 */
[----:B--2---:R-:W-:Y:S05]  /*00d0*/  @P0 BRA `(.L_x_2) ;  /* 0x0000002000340947 */ /* 0x004fea0003800000 */
[----:B------:R-:W0:Y:S01]  /*00e0*/  LDCU UR4, c[0x0][0x3b4] ;  /* 0x00007680ff0477ac */ /* 0x000e220008000800 */
[----:B------:R-:W1:Y:S01]  /*00f0*/  LDC R2, c[0x0][0x360] ;  /* 0x0000d800ff027b82 */ /* 0x000e620000000800 */
[----:B0-----:R-:W-:-:S09]  /*0100*/  UISETP.GE.AND UP0, UPT, UR4, 0x1, UPT ;  /* 0x000000010400788c */ /* 0x001fd2000bf06270 */
[----:B------:R-:W-:Y:S05]  /*0110*/  BRA.U !UP0, `(.L_x_3) ;  /* 0x00000019087c7547 */ /* 0x000fea000b800000 */
[----:B------:R-:W0:Y:S02]  /*0120*/  LDC R6, c[0x0][0x3c4] ;  /* 0x0000f100ff067b82 */ /* 0x000e240000000800 */
[----:B0-----:R-:W-:-:S13]  /*0130*/  ISETP.GE.AND P0, PT, R6, 0x1, PT ;  /* 0x000000010600780c */ /* 0x001fda0003f06270 */
[----:B------:R-:W-:Y:S05]  /*0140*/  @!P0 BRA `(.L_x_4) ;  /* 0x0000001000c48947 */ /* 0x000fea0003800000 */
[C---:B------:R-:W-:Y:S01]  /*0150*/  LOP3.LUT R3, R6.reuse, 0x7, RZ, 0xc0, !PT ;  /* 0x0000000706037812 */ /* 0x040fe200078ec0ff */
[----:B------:R-:W-:Y:S01]  /*0160*/  IMAD.MOV.U32 R5, RZ, RZ, R0 ;  /* 0x000000ffff057224 */ /* 0x000fe200078e0000 */
[----:B------:R-:W-:-:S03]  /*0170*/  LOP3.LUT R4, R6, 0x7ffffff8, RZ, 0xc0, !PT ;  /* 0x7ffffff806047812 */ /* 0x000fc600078ec0ff */
[----:B------:R-:W-:-:S05]  /*0180*/  VIADD R3, R3, 0xffffffff ;  /* 0xffffffff03037836 */ /* 0x000fca0000000000 */
[----:B------:R-:W-:Y:S02]  /*0190*/  ISETP.GE.U32.AND P3, PT, R3, 0x3, PT ;  /* 0x000000030300780c */ /* 0x000fe40003f66070 */
[----:B------:R-:W-:-:S11]  /*01a0*/  LOP3.LUT R3, R6, 0x3, RZ, 0xc0, !PT ;  /* 0x0000000306037812 */ /* 0x000fd600078ec0ff */
.L_x_13:
[----:B------:R-:W0:Y:S01]  /*01b0*/  LDC R8, c[0x0][0x3d4] ;  /* 0x0000f500ff087b82 */ /* 0x000e220000000800 */
[----:B------:R-:W-:-:S07]  /*01c0*/  IABS R14, R5 ;  /* 0x00000005000e7213 */ /* 0x000fce0000000000 */
[----:B------:R-:W2:Y:S01]  /*01d0*/  LDC R7, c[0x0][0x3d0] ;  /* 0x0000f400ff077b82 */ /* 0x000ea20000000800 */
[----:B0-----:R-:W-:-:S04]  /*01e0*/  IABS R13, R8 ;  /* 0x00000008000d7213 */ /* 0x001fc80000000000 */
[----:B------:R-:W0:Y:S08]  /*01f0*/  I2F.RP R6, R13 ;  /* 0x0000000d00067306 */ /* 0x000e300000209400 */
[----:B0-----:R-:W0:Y:S02]  /*0200*/  MUFU.RCP R6, R6 ;  /* 0x0000000600067308 */ /* 0x001e240000001000 */
[----:B0-----:R-:W-:Y:S01]  /*0210*/  VIADD R10, R6, 0xffffffe ;  /* 0x0ffffffe060a7836 */ /* 0x001fe20000000000 */
[----:B--2---:R-:W-:-:S05]  /*0220*/  IABS R6, R7 ;  /* 0x0000000700067213 */ /* 0x004fca0000000000 */
[----:B------:R0:W2:Y:S02]  /*0230*/  F2I.FTZ.U32.TRUNC.NTZ R11, R10 ;  /* 0x0000000a000b7305 */ /* 0x0000a4000021f000 */
[----:B0-----:R-:W-:Y:S01]  /*0240*/  IMAD.MOV.U32 R10, RZ, RZ, RZ ;  /* 0x000000ffff0a7224 */ /* 0x001fe200078e00ff */
[----:B--2---:R-:W-:-:S05]  /*0250*/  IADD3 R12, PT, PT, RZ, -R11, RZ ;  /* 0x8000000bff0c7210 */ /* 0x004fca0007ffe0ff */
[----:B------:R-:W-:Y:S02]  /*0260*/  IMAD R9, R12, R13, RZ ;  /* 0x0000000d0c097224 */ /* 0x000fe400078e02ff */
[----:B------:R-:W0:Y:S02]  /*0270*/  I2F.RP R12, R6 ;  /* 0x00000006000c7306 */ /* 0x000e240000209400 */
[----:B------:R-:W-:-:S06]  /*0280*/  IMAD.HI.U32 R11, R11, R9, R10 ;  /* 0x000000090b0b7227 */ /* 0x000fcc00078e000a */
[----:B------:R-:W-:-:S04]  /*0290*/  IMAD.HI.U32 R9, R11, R14, RZ ;  /* 0x0000000e0b097227 */ /* 0x000fc800078e00ff */
[----:B------:R-:W-:Y:S01]  /*02a0*/  IMAD.MOV R10, RZ, RZ, -R9 ;  /* 0x000000ffff0a7224 */ /* 0x000fe200078e0a09 */
[----:B0-----:R-:W0:Y:S03]  /*02b0*/  MUFU.RCP R12, R12 ;  /* 0x0000000c000c7308 */ /* 0x001e260000001000 */
[----:B------:R-:W-:-:S05]  /*02c0*/  IMAD R10, R13, R10, R14 ;  /* 0x0000000a0d0a7224 */ /* 0x000fca00078e020e */
[----:B------:R-:W-:Y:S02]  /*02d0*/  ISETP.GT.U32.AND P1, PT, R13, R10, PT ;  /* 0x0000000a0d00720c */ /* 0x000fe40003f24070 */
[----:B0-----:R-:W-:-:S11]  /*02e0*/  IADD3 R11, PT, PT, R12, 0xffffffe, RZ ;  /* 0x0ffffffe0c0b7810 */ /* 0x001fd60007ffe0ff */
[----:B------:R-:W-:Y:S02]  /*02f0*/  @!P1 IMAD.IADD R10, R10, 0x1, -R13 ;  /* 0x000000010a0a9824 */ /* 0x000fe400078e0a0d */
[----:B------:R-:W-:Y:S01]  /*0300*/  @!P1 VIADD R9, R9, 0x1 ;  /* 0x0000000109099836 */ /* 0x000fe20000000000 */
[----:B------:R-:W-:Y:S01]  /*0310*/  ISETP.NE.AND P1, PT, R8, RZ, PT ;  /* 0x000000ff0800720c */ /* 0x000fe20003f25270 */
[----:B------:R-:W0:Y:S01]  /*0320*/  F2I.FTZ.U32.TRUNC.NTZ R11, R11 ;  /* 0x0000000b000b7305 */ /* 0x000e22000021f000 */
[----:B------:R-:W-:Y:S02]  /*0330*/  ISETP.GE.U32.AND P0, PT, R10, R13, PT ;  /* 0x0000000d0a00720c */ /* 0x000fe40003f06070 */
[----:B------:R-:W-:-:S04]  /*0340*/  LOP3.LUT R10, R5, R8, RZ, 0x3c, !PT ;  /* 0x00000008050a7212 */ /* 0x000fc800078e3cff */
[----:B------:R-:W-:Y:S01]  /*0350*/  ISETP.GE.AND P2, PT, R10, RZ, PT ;  /* 0x000000ff0a00720c */ /* 0x000fe20003f46270 */
[----:B------:R-:W-:-:S06]  /*0360*/  IMAD.MOV.U32 R10, RZ, RZ, RZ ;  /* 0x000000ffff0a7224 */ /* 0x000fcc00078e00ff */
[----:B------:R-:W-:-:S04]  /*0370*/  @P0 VIADD R9, R9, 0x1 ;  /* 0x0000000109090836 */ /* 0x000fc80000000000 */
[----:B------:R-:W-:Y:S01]  /*0380*/  IMAD.MOV.U32 R14, RZ, RZ, R9 ;  /* 0x000000ffff0e7224 */ /* 0x000fe200078e0009 */
[----:B0-----:R-:W-:-:S03]  /*0390*/  IADD3 R9, PT, PT, RZ, -R11, RZ ;  /* 0x8000000bff097210 */ /* 0x001fc60007ffe0ff */
[----:B------:R-:W-:Y:S01]  /*03a0*/  @!P2 IMAD.MOV R14, RZ, RZ, -R14 ;  /* 0x000000ffff0ea224 */ /* 0x000fe200078e0a0e */
[----:B------:R-:W-:Y:S01]  /*03b0*/  @!P1 LOP3.LUT R14, RZ, R8, RZ, 0x33, !PT ;  /* 0x00000008ff0e9212 */ /* 0x000fe200078e33ff */
[----:B------:R-:W-:-:S03]  /*03c0*/  IMAD R9, R9, R6, RZ ;  /* 0x0000000609097224 */ /* 0x000fc600078e02ff */
[----:B------:R-:W-:Y:S01]  /*03d0*/  IABS R12, R14 ;  /* 0x0000000e000c7213 */ /* 0x000fe20000000000 */
[----:B------:R-:W-:-:S04]  /*03e0*/  IMAD.HI.U32 R10, R11, R9, R10 ;  /* 0x000000090b0a7227 */ /* 0x000fc800078e000a */
[----:B------:R-:W-:-:S04]  /*03f0*/  IMAD.MOV.U32 R11, RZ, RZ, R12 ;  /* 0x000000ffff0b7224 */ /* 0x000fc800078e000c */
[----:B------:R-:W-:-:S05]  /*0400*/  IMAD.HI.U32 R9, R10, R11, RZ ;  /* 0x0000000b0a097227 */ /* 0x000fca00078e00ff */
[----:B------:R-:W-:-:S05]  /*0410*/  IADD3 R10, PT, PT, -R9, RZ, RZ ;  /* 0x000000ff090a7210 */ /* 0x000fca0007ffe1ff */
[----:B------:R-:W-:-:S05]  /*0420*/  IMAD R11, R6, R10, R11 ;  /* 0x0000000a060b7224 */ /* 0x000fca00078e020b */
[----:B------:R-:W-:-:S13]  /*0430*/  ISETP.GT.U32.AND P1, PT, R6, R11, PT ;  /* 0x0000000b0600720c */ /* 0x000fda0003f24070 */
[----:B------:R-:W-:Y:S02]  /*0440*/  @!P1 IMAD.IADD R11, R11, 0x1, -R6 ;  /* 0x000000010b0b9824 */ /* 0x000fe400078e0a06 */
[----:B------:R-:W-:Y:S01]  /*0450*/  @!P1 VIADD R9, R9, 0x1 ;  /* 0x0000000109099836 */ /* 0x000fe20000000000 */
[----:B------:R-:W-:Y:S02]  /*0460*/  ISETP.NE.AND P1, PT, R7, RZ, PT ;  /* 0x000000ff0700720c */ /* 0x000fe40003f25270 */
[----:B------:R-:W-:Y:S02]  /*0470*/  ISETP.GE.U32.AND P0, PT, R11, R6, PT ;  /* 0x000000060b00720c */ /* 0x000fe40003f06070 */
[----:B------:R-:W-:Y:S01]  /*0480*/  LOP3.LUT R6, R14, R7, RZ, 0x3c, !PT ;  /* 0x000000070e067212 */ /* 0x000fe200078e3cff */
[----:B------:R-:W0:Y:S03]  /*0490*/  LDC.64 R10, c[0x0][0x3c8] ;  /* 0x0000f200ff0a7b82 */ /* 0x000e260000000a00 */
[----:B------:R-:W-:-:S07]  /*04a0*/  ISETP.GE.AND P2, PT, R6, RZ, PT ;  /* 0x000000ff0600720c */ /* 0x000fce0003f46270 */
[----:B------:R-:W-:-:S05]  /*04b0*/  @P0 VIADD R9, R9, 0x1 ;  /* 0x0000000109090836 */ /* 0x000fca0000000000 */
[----:B------:R-:W-:Y:S01]  /*04c0*/  MOV R6, R9 ;  /* 0x0000000900067202 */ /* 0x000fe20000000f00 */
[----:B------:R-:W-:-:S04]  /*04d0*/  IMAD.MOV R9, RZ, RZ, -R14 ;  /* 0x000000ffff097224 */ /* 0x000fc800078e0a0e */
[----:B------:R-:W-:Y:S01]  /*04e0*/  @!P2 IMAD.MOV R6, RZ, RZ, -R6 ;  /* 0x000000ffff06a224 */ /* 0x000fe200078e0a06 */
[----:B------:R-:W-:Y:S01]  /*04f0*/  @!P1 LOP3.LUT R6, RZ, R7, RZ, 0x33, !PT ;  /* 0x00000007ff069212 */ /* 0x000fe200078e33ff */
[----:B------:R-:W-:-:S04]  /*0500*/  IMAD R8, R8, R9, R5 ;  /* 0x0000000908087224 */ /* 0x000fc800078e0205 */
[----:B------:R-:W-:Y:S02]  /*0510*/  IMAD.MOV R12, RZ, RZ, -R6 ;  /* 0x000000ffff0c7224 */ /* 0x000fe400078e0a06 */
[-C--:B0-----:R-:W-:Y:S02]  /*0520*/  IMAD R8, R8, R11.reuse, -R10 ;  /* 0x0000000b08087224 */ /* 0x081fe400078e0a0a */
[----:B------:R-:W-:Y:S02]  /*0530*/  IMAD R9, R7, R12, R14 ;  /* 0x0000000c07097224 */ /* 0x000fe400078e020e */
[----:B------:R-:W-:Y:S02]  /*0540*/  HFMA2 R7, -RZ, RZ, 0, 0 ;  /* 0x00000000ff077431 */ /* 0x000fe400000001ff */
[----:B------:R-:W-:Y:S02]  /*0550*/  IMAD R9, R9, R11, -R10 ;  /* 0x0000000b09097224 */ /* 0x000fe400078e0a0a */
[----:B------:R-:W-:-:S07]  /*0560*/  IMAD.MOV.U32 R11, RZ, RZ, RZ ;  /* 0x000000ffff0b7224 */ /* 0x000fce00078e00ff */
.L_x_12:
[----:B------:R-:W0:Y:S01]  /*0570*/  LDC R12, c[0x0][0x3b4] ;  /* 0x0000ed00ff0c7b82 */ /* 0x000e220000000800 */
[----:B------:R-:W-:Y:S02]  /*0580*/  IMAD.MOV.U32 R19, RZ, RZ, RZ ;  /* 0x000000ffff137224 */ /* 0x000fe400078e00ff */
[--C-:B0-----:R-:W-:Y:S02]  /*0590*/  IMAD R10, R12, UR6, R11.reuse ;  /* 0x000000060c0a7c24 */ /* 0x101fe4000f8e020b */
[----:B------:R-:W-:Y:S02]  /*05a0*/  IMAD R18, R6, R12, R11 ;  /* 0x0000000c06127224 */ /* 0x000fe400078e020b */
[----:B------:R-:W-:-:S05]  /*05b0*/  VIADD R11, R11, 0x1 ;  /* 0x000000010b0b7836 */ /* 0x000fca0000000000 */
[----:B------:R-:W-:-:S13]  /*05c0*/  ISETP.NE.AND P4, PT, R11, R12, PT ;  /* 0x0000000c0b00720c */ /* 0x000fda0003f85270 */
.L_x_11:
[----:B------:R-:W0:Y:S01]  /*05d0*/  LDCU UR5, c[0x0][0x3c4] ;  /* 0x00007880ff0577ac */ /* 0x000e220008000800 */
[----:B------:R-:W-:Y:S01]  /*05e0*/  IADD3 R13, PT, PT, R9, R19, RZ ;  /* 0x00000013090d7210 */ /* 0x000fe20007ffe0ff */
[----:B------:R-:W-:Y:S01]  /*05f0*/  IMAD.MOV.U32 R22, RZ, RZ, RZ ;  /* 0x000000ffff167224 */ /* 0x000fe200078e00ff */
[----:B------:R-:W2:Y:S01]  /*0600*/  LDCU UR4, c[0x0][0x3b8] ;  /* 0x00007700ff0477ac */ /* 0x000ea20008000800 */
[----:B0-----:R-:W-:Y:S02]  /*0610*/  UISETP.GE.U32.AND UP0, UPT, UR5, 0x8, UPT ;  /* 0x000000080500788c */ /* 0x001fe4000bf06070 */
[----:B------:R-:W-:Y:S02]  /*0620*/  IMAD R21, R18, UR5, R19 ;  /* 0x0000000512157c24 */ /* 0x000fe4000f8e0213 */
[----:B------:R-:W-:Y:S01]  /*0630*/  VIADD R19, R19, 0x1 ;  /* 0x0000000113137836 */ /* 0x000fe20000000000 */
[----:B--2---:R-:W-:Y:S01]  /*0640*/  ISETP.GE.AND P0, PT, R13, UR4, PT ;  /* 0x000000040d007c0c */ /* 0x004fe2000bf06270 */
[----:B------:R-:W-:-:S02]  /*0650*/  IMAD R20, R10, UR4, R13 ;  /* 0x000000040a147c24 */ /* 0x000fc4000f8e020d */
[----:B------:R-:W-:Y:S01]  /*0660*/  IMAD R21, R21, UR5, RZ ;  /* 0x0000000515157c24 */ /* 0x000fe2000f8e02ff */
[----:B------:R-:W-:Y:S02]  /*0670*/  ISETP.GT.AND P0, PT, R13, -0x1, !P0 ;  /* 0xffffffff0d00780c */ /* 0x000fe40004704270 */
[----:B------:R-:W-:Y:S01]  /*0680*/  ISETP.NE.AND P5, PT, R19, UR5, PT ;  /* 0x0000000513007c0c */ /* 0x000fe2000bfa5270 */
[----:B------:R-:W-:-:S12]  /*0690*/  BRA.U !UP0, `(.L_x_5) ;  /* 0x00000005082c7547 */ /* 0x000fd8000b800000 */
[----:B------:R-:W0:Y:S01]  /*06a0*/  LDC.64 R16, c[0x0][0x380] ;  /* 0x0000e000ff107b82 */ /* 0x000e220000000a00 */
[----:B------:R-:W-:-:S07]  /*06b0*/  IMAD.MOV.U32 R25, RZ, RZ, RZ ;  /* 0x000000ffff197224 */ /* 0x000fce00078e00ff */
.L_x_6:
[----:B------:R-:W2:Y:S01]  /*06c0*/  LDCU UR4, c[0x0][0x3bc] ;  /* 0x00007780ff0477ac */ /* 0x000ea20008000800 */
[----:B------:R-:W-:Y:S02]  /*06d0*/  IADD3 R15, PT, PT, R8, R25, RZ ;  /* 0x00000019080f7210 */ /* 0x000fe40007ffe0ff */
[----:B------:R-:W-:Y:S01]  /*06e0*/  SHF.R.S32.HI R26, RZ, 0x1f, R21 ;  /* 0x0000001fff1a7819 */ /* 0x000fe20000011415 */
[----:B------:R-:W3:Y:S01]  /*06f0*/  LDCU.64 UR8, c[0x0][0x388] ;  /* 0x00007100ff0877ac */ /* 0x000ee20008000a00 */
[----:B--2---:R-:W-:-:S04]  /*0700*/  ISETP.GE.AND P2, PT, R15, UR4, PT ;  /* 0x000000040f007c0c */ /* 0x004fc8000bf46270 */
[----:B------:R-:W-:-:S04]  /*0710*/  ISETP.GT.AND P2, PT, R15, -0x1, !P2 ;  /* 0xffffffff0f00780c */ /* 0x000fc80005744270 */
[----:B------:R-:W-:-:S13]  /*0720*/  PLOP3.LUT P2, PT, P0, P2, PT, 0x80, 0x8 ;  /* 0x000000000008781c */ /* 0x000fda0000745070 */
[----:B------:R-:W2:Y:S01]  /*0730*/  @P2 LDC.64 R12, c[0x0][0x388] ;  /* 0x0000e200ff0c2b82 */ /* 0x000ea20000000a00 */
[----:B------:R-:W-:Y:S02]  /*0740*/  @P2 IMAD.IADD R23, R21, 0x1, R25 ;  /* 0x0000000115172824 */ /* 0x000fe400078e0219 */
[----:B------:R-:W-:Y:S02]  /*0750*/  IMAD R15, R20, UR4, R15 ;  /* 0x00000004140f7c24 */ /* 0x000fe4000f8e020f */
[----:B------:R-:W-:Y:S02]  /*0760*/  IMAD.IADD R24, R8, 0x1, R25 ;  /* 0x0000000108187824 */ /* 0x000fe400078e0219 */
[----:B0-----:R-:W-:-:S04]  /*0770*/  IMAD.WIDE R14, R15, 0x4, R16 ;  /* 0x000000040f0e7825 */ /* 0x001fc800078e0210 */
[----:B------:R-:W-:Y:S02]  /*0780*/  VIADD R27, R24, 0x1 ;  /* 0x00000001181b7836 */ /* 0x000fe40000000000 */
[----:B--2---:R-:W-:Y:S01]  /*0790*/  @P2 IMAD.WIDE R22, R23, 0x4, R12 ;  /* 0x0000000417162825 */ /* 0x004fe200078e020c */
[----:B------:R-:W-:-:S04]  /*07a0*/  IADD3 R13, P1, PT, R21, R25, RZ ;  /* 0x00000019150d7210 */ /* 0x000fc80007f3e0ff */
[----:B------:R-:W-:Y:S01]  /*07b0*/  LEA.HI.X.SX32 R26, R25, R26, 0x1, P1 ;  /* 0x0000001a191a7211 */ /* 0x000fe200008f0eff */
[----:B------:R-:W2:Y:S01]  /*07c0*/  @P2 LDG.E R22, desc[UR10][R22.64] ;  /* 0x0000000a16162981 */ /* 0x000ea2000c1e1900 */
[----:B---3--:R-:W-:-:S04]  /*07d0*/  LEA R12, P1, R13, UR8, 0x2 ;  /* 0x000000080d0c7c11 */ /* 0x008fc8000f8210ff */
[----:B------:R-:W-:Y:S02]  /*07e0*/  LEA.HI.X R13, R13, UR9, R26, 0x2, P1 ;  /* 0x000000090d0d7c11 */ /* 0x000fe400088f141a */
[----:B------:R-:W2:Y:S01]  /*07f0*/  @P2 LDG.E R26, desc[UR10][R14.64] ;  /* 0x0000000a0e1a2981 */ /* 0x000ea2000c1e1900 */
[----:B------:R-:W-:-:S04]  /*0800*/  ISETP.GE.AND P1, PT, R27, UR4, PT ;  /* 0x000000041b007c0c */ /* 0x000fc8000bf26270 */
[----:B------:R-:W-:-:S04]  /*0810*/  ISETP.GT.AND P1, PT, R27, -0x1, !P1 ;  /* 0xffffffff1b00780c */ /* 0x000fc80004f24270 */
[----:B------:R-:W-:-:S13]  /*0820*/  PLOP3.LUT P1, PT, P0, P1, PT, 0x80, 0x8 ;  /* 0x000000000008781c */ /* 0x000fda0000723070 */
[----:B------:R-:W3:Y:S04]  /*0830*/  @P1 LDG.E R28, desc[UR10][R14.64+0x4] ;  /* 0x0000040a0e1c1981 */ /* 0x000ee8000c1e1900 */
[----:B------:R-:W3:Y:S01]  /*0840*/  @P1 LDG.E R23, desc[UR10][R12.64+0x4] ;  /* 0x0000040a0c171981 */ /* 0x000ee2000c1e1900 */
[----:B--2---:R-:W-:Y:S01]  /*0850*/  @P2 FFMA R7, R26, R22, R7 ;  /* 0x000000161a072223 */ /* 0x004fe20000000007 */
[C---:B------:R-:W-:Y:S01]  /*0860*/  IADD3 R22, PT, PT, R24.reuse, 0x2, RZ ;  /* 0x0000000218167810 */ /* 0x040fe20007ffe0ff */
[----:B------:R-:W-:-:S03]  /*0870*/  VIADD R26, R24, 0x3 ;  /* 0x00000003181a7836 */ /* 0x000fc60000000000 */
[----:B------:R-:W-:-:S04]  /*0880*/  ISETP.GE.AND P2, PT, R22, UR4, PT ;  /* 0x0000000416007c0c */ /* 0x000fc8000bf46270 */
[----:B------:R-:W-:-:S04]  /*0890*/  ISETP.GT.AND P2, PT, R22, -0x1, !P2 ;  /* 0xffffffff1600780c */ /* 0x000fc80005744270 */
[----:B------:R-:W-:Y:S01]  /*08a0*/  PLOP3.LUT P2, PT, P0, P2, PT, 0x80, 0x8 ;  /* 0x000000000008781c */ /* 0x000fe20000745070 */
[----:B---3--:R-:W-:-:S12]  /*08b0*/  @P1 FFMA R7, R28, R23, R7 ;  /* 0x000000171c071223 */ /* 0x008fd80000000007 */
[----:B------:R-:W2:Y:S04]  /*08c0*/  @P2 LDG.E R22, desc[UR10][R14.64+0x8] ;  /* 0x0000080a0e162981 */ /* 0x000ea8000c1e1900 */
[----:B------:R-:W2:Y:S01]  /*08d0*/  @P2 LDG.E R23, desc[UR10][R12.64+0x8] ;  /* 0x0000080a0c172981 */ /* 0x000ea2000c1e1900 */
[----:B------:R-:W-:-:S04]  /*08e0*/  ISETP.GE.AND P1, PT, R26, UR4, PT ;  /* 0x000000041a007c0c */ /* 0x000fc8000bf26270 */
[----:B------:R-:W-:-:S04]  /*08f0*/  ISETP.GT.AND P1, PT, R26, -0x1, !P1 ;  /* 0xffffffff1a00780c */ /* 0x000fc80004f24270 */
[----:B------:R-:W-:-:S13]  /*0900*/  PLOP3.LUT P1, PT, P0, P1, PT, 0x80, 0x8 ;  /* 0x000000000008781c */ /* 0x000fda0000723070 */
[----:B------:R-:W3:Y:S04]  /*0910*/  @P1 LDG.E R26, desc[UR10][R14.64+0xc] ;  /* 0x00000c0a0e1a1981 */ /* 0x000ee8000c1e1900 */
[----:B------:R-:W3:Y:S01]  /*0920*/  @P1 LDG.E R27, desc[UR10][R12.64+0xc] ;  /* 0x00000c0a0c1b1981 */ /* 0x000ee2000c1e1900 */
[----:B--2---:R-:W-:Y:S01]  /*0930*/  @P2 FFMA R7, R22, R23, R7 ;  /* 0x0000001716072223 */ /* 0x004fe20000000007 */
[----:B------:R-:W-:-:S05]  /*0940*/  VIADD R22, R24, 0x4 ;  /* 0x0000000418167836 */ /* 0x000fca0000000000 */
[----:B------:R-:W-:-:S04]  /*0950*/  ISETP.GE.AND P2, PT, R22, UR4, PT ;  /* 0x0000000416007c0c */ /* 0x000fc8000bf46270 */
[----:B------:R-:W-:-:S04]  /*0960*/  ISETP.GT.AND P2, PT, R22, -0x1, !P2 ;  /* 0xffffffff1600780c */ /* 0x000fc80005744270 */
[----:B------:R-:W-:Y:S01]  /*0970*/  PLOP3.LUT P2, PT, P0, P2, PT, 0x80, 0x8 ;  /* 0x000000000008781c */ /* 0x000fe20000745070 */
[----:B---3--:R-:W-:-:S12]  /*0980*/  @P1 FFMA R7, R26, R27, R7 ;  /* 0x0000001b1a071223 */ /* 0x008fd80000000007 */
[----:B------:R-:W2:Y:S01]  /*0990*/  @P2 LDG.E R22, desc[UR10][R14.64+0x10] ;  /* 0x0000100a0e162981 */ /* 0x000ea2000c1e1900 */
[----:B------:R-:W-:-:S03]  /*09a0*/  VIADD R26, R24, 0x5 ;  /* 0x00000005181a7836 */ /* 0x000fc60000000000 */
[----:B------:R-:W2:Y:S02]  /*09b0*/  @P2 LDG.E R23, desc[UR10][R12.64+0x10] ;  /* 0x0000100a0c172981 */ /* 0x000ea4000c1e1900 */
        /* <DEDUP_REMOVED lines=8> */
[----:B------:R-:W-:Y:S02]  /*0a40*/  ISETP.GE.AND P6, PT, R22, UR4, PT ;  /* 0x0000000416007c0c */ /* 0x000fe4000bfc6270 */
[----:B------:R-:W-:Y:S02]  /*0a50*/  ISETP.GE.AND P2, PT, R24, UR4, PT ;  /* 0x0000000418007c0c */ /* 0x000fe4000bf46270 */
[----:B------:R-:W-:Y:S02]  /*0a60*/  ISETP.GT.AND P6, PT, R22, -0x1, !P6 ;  /* 0xffffffff1600780c */ /* 0x000fe400077c4270 */
[----:B------:R-:W-:Y:S02]  /*0a70*/  ISETP.GT.AND P2, PT, R24, -0x1, !P2 ;  /* 0xffffffff1800780c */ /* 0x000fe40005744270 */
[----:B------:R-:W-:Y:S02]  /*0a80*/  PLOP3.LUT P6, PT, P0, P6, PT, 0x80, 0x8 ;  /* 0x000000000008781c */ /* 0x000fe400007cd070 */
[----:B------:R-:W-:-:S11]  /*0a90*/  PLOP3.LUT P2, PT, P0, P2, PT, 0x80, 0x8 ;  /* 0x000000000008781c */ /* 0x000fd60000745070 */
[----:B------:R-:W2:Y:S01]  /*0aa0*/  @P6 LDG.E R22, desc[UR10][R14.64+0x18] ;  /* 0x0000180a0e166981 */ /* 0x000ea2000c1e1900 */
[----:B---3--:R-:W-:-:S03]  /*0ab0*/  @P1 FFMA R7, R26, R27, R7 ;  /* 0x0000001b1a071223 */ /* 0x008fc60000000007 */
[----:B------:R-:W2:Y:S04]  /*0ac0*/  @P6 LDG.E R23, desc[UR10][R12.64+0x18] ;  /* 0x0000180a0c176981 */ /* 0x000ea8000c1e1900 */
[----:B------:R-:W3:Y:S04]  /*0ad0*/  @P2 LDG.E R24, desc[UR10][R14.64+0x1c] ;  /* 0x00001c0a0e182981 */ /* 0x000ee8000c1e1900 */
[----:B------:R-:W3:Y:S01]  /*0ae0*/  @P2 LDG.E R26, desc[UR10][R12.64+0x1c] ;  /* 0x00001c0a0c1a2981 */ /* 0x000ee2000c1e1900 */
[----:B------:R-:W-:-:S05]  /*0af0*/  VIADD R25, R25, 0x8 ;  /* 0x0000000819197836 */ /* 0x000fca0000000000 */
[----:B------:R-:W-:Y:S01]  /*0b00*/  ISETP.NE.AND P1, PT, R25, R4, PT ;  /* 0x000000041900720c */ /* 0x000fe20003f25270 */
[----:B--2---:R-:W-:-:S04]  /*0b10*/  @P6 FFMA R7, R22, R23, R7 ;  /* 0x0000001716076223 */ /* 0x004fc80000000007 */
[----:B---3--:R-:W-:-:S08]  /*0b20*/  @P2 FFMA R7, R24, R26, R7 ;  /* 0x0000001a18072223 */ /* 0x008fd00000000007 */
[----:B------:R-:W-:Y:S05]  /*0b30*/  @P1 BRA `(.L_x_6) ;  /* 0xfffffff800e01947 */ /* 0x000fea000383ffff */
[----:B------:R-:W-:-:S07]  /*0b40*/  IMAD.MOV.U32 R22, RZ, RZ, R4 ;  /* 0x000000ffff167224 */ /* 0x000fce00078e0004 */
.L_x_5:
[----:B------:R-:W0:Y:S02]  /*0b50*/  LDCU UR4, c[0x0][0x3c4] ;  /* 0x00007880ff0477ac */ /* 0x000e240008000800 */
[----:B0-----:R-:W-:-:S04]  /*0b60*/  ULOP3.LUT UR4, UR4, 0x7, URZ, 0xc0, !UPT ;  /* 0x0000000704047892 */ /* 0x001fc8000f8ec0ff */
[----:B------:R-:W-:-:S09]  /*0b70*/  UISETP.NE.AND UP0, UPT, UR4, URZ, UPT ;  /* 0x000000ff0400728c */ /* 0x000fd2000bf05270 */
[----:B------:R-:W-:Y:S05]  /*0b80*/  BRA.U !UP0, `(.L_x_7) ;  /* 0x00000005087c7547 */ /* 0x000fea000b800000 */
[----:B------:R-:W-:Y:S01]  /*0b90*/  ISETP.NE.AND P6, PT, R3, RZ, PT ;  /* 0x000000ff0300720c */ /* 0x000fe20003fc5270 */
[----:B------:R-:W-:-:S12]  /*0ba0*/  @!P3 BRA `(.L_x_8) ;  /* 0x0000000000a8b947 */ /* 0x000fd80003800000 */
[----:B------:R-:W0:Y:S01]  /*0bb0*/  LDCU UR4, c[0x0][0x3bc] ;  /* 0x00007780ff0477ac */ /* 0x000e220008000800 */
[-C--:B------:R-:W-:Y:S01]  /*0bc0*/  IADD3 R23, PT, PT, R8, R22.reuse, RZ ;  /* 0x0000001608177210 */ /* 0x080fe20007ffe0ff */
[----:B------:R-:W2:Y:S01]  /*0bd0*/  LDC.64 R14, c[0x0][0x380] ;  /* 0x0000e000ff0e7b82 */ /* 0x000ea20000000a00 */
[----:B------:R-:W-:Y:S01]  /*0be0*/  IADD3 R17, P1, PT, R21, R22, RZ ;  /* 0x0000001615117210 */ /* 0x000fe20007f3e0ff */
[----:B------:R-:W3:Y:S02]  /*0bf0*/  LDCU.64 UR8, c[0x0][0x388] ;  /* 0x00007100ff0877ac */ /* 0x000ee40008000a00 */
[----:B------:R-:W-:Y:S01]  /*0c00*/  VIADD R25, R23, 0x1 ;  /* 0x0000000117197836 */ /* 0x000fe20000000000 */
[----:B------:R-:W-:Y:S01]  /*0c10*/  LEA.HI.X.SX32 R24, R21, RZ, 0x1, P1 ;  /* 0x000000ff15187211 */ /* 0x000fe200008f0eff */
[----:B------:R-:W4:Y:S01]  /*0c20*/  LDCU UR5, c[0x0][0x3bc] ;  /* 0x00007780ff0577ac */ /* 0x000f220008000800 */
[----:B0-----:R-:W-:-:S04]  /*0c30*/  ISETP.GE.AND P2, PT, R23, UR4, PT ;  /* 0x0000000417007c0c */ /* 0x001fc8000bf46270 */
[----:B------:R-:W-:Y:S02]  /*0c40*/  ISETP.GT.AND P2, PT, R23, -0x1, !P2 ;  /* 0xffffffff1700780c */ /* 0x000fe40005744270 */
[C---:B---3--:R-:W-:Y:S02]  /*0c50*/  LEA R16, P1, R17.reuse, UR8, 0x2 ;  /* 0x0000000811107c11 */ /* 0x048fe4000f8210ff */
[----:B------:R-:W-:Y:S02]  /*0c60*/  PLOP3.LUT P2, PT, P0, P2, PT, 0x80, 0x8 ;  /* 0x000000000008781c */ /* 0x000fe40000745070 */
[----:B------:R-:W-:Y:S02]  /*0c70*/  LEA.HI.X R17, R17, UR9, R24, 0x2, P1 ;  /* 0x0000000911117c11 */ /* 0x000fe400088f1418 */
[----:B----4-:R-:W-:-:S04]  /*0c80*/  ISETP.GE.AND P1, PT, R25, UR5, PT ;  /* 0x0000000519007c0c */ /* 0x010fc8000bf26270 */
[----:B------:R-:W-:Y:S01]  /*0c90*/  ISETP.GT.AND P1, PT, R25, -0x1, !P1 ;  /* 0xffffffff1900780c */ /* 0x000fe20004f24270 */
[----:B------:R-:W-:-:S03]  /*0ca0*/  IMAD R25, R20, UR4, R23 ;  /* 0x0000000414197c24 */ /* 0x000fc6000f8e0217 */
[----:B------:R-:W-:Y:S01]  /*0cb0*/  PLOP3.LUT P1, PT, P0, P1, PT, 0x80, 0x8 ;  /* 0x000000000008781c */ /* 0x000fe20000723070 */
[----:B------:R-:W0:Y:S01]  /*0cc0*/  @P2 LDC.64 R12, c[0x0][0x388] ;  /* 0x0000e200ff0c2b82 */ /* 0x000e220000000a00 */
[----:B------:R-:W-:Y:S02]  /*0cd0*/  @P2 IMAD.IADD R27, R21, 0x1, R22 ;  /* 0x00000001151b2824 */ /* 0x000fe400078e0216 */
[----:B--2---:R-:W-:-:S05]  /*0ce0*/  IMAD.WIDE R14, R25, 0x4, R14 ;  /* 0x00000004190e7825 */ /* 0x004fca00078e020e */
[----:B------:R-:W2:Y:S04]  /*0cf0*/  @P2 LDG.E R24, desc[UR10][R14.64] ;  /* 0x0000000a0e182981 */ /* 0x000ea8000c1e1900 */
[----:B------:R-:W3:Y:S04]  /*0d00*/  @P1 LDG.E R25, desc[UR10][R16.64+0x4] ;  /* 0x0000040a10191981 */ /* 0x000ee8000c1e1900 */
[----:B------:R-:W3:Y:S01]  /*0d10*/  @P1 LDG.E R26, desc[UR10][R14.64+0x4] ;  /* 0x0000040a0e1a1981 */ /* 0x000ee2000c1e1900 */
[----:B0-----:R-:W-:-:S06]  /*0d20*/  @P2 IMAD.WIDE R12, R27, 0x4, R12 ;  /* 0x000000041b0c2825 */ /* 0x001fcc00078e020c */
[----:B------:R-:W2:Y:S02]  /*0d30*/  @P2 LDG.E R12, desc[UR10][R12.64] ;  /* 0x0000000a0c0c2981 */ /* 0x000ea4000c1e1900 */
[----:B--2---:R-:W-:Y:S01]  /*0d40*/  @P2 FFMA R7, R24, R12, R7 ;  /* 0x0000000c18072223 */ /* 0x004fe20000000007 */
[C---:B------:R-:W-:Y:S01]  /*0d50*/  VIADD R24, R23.reuse, 0x2 ;  /* 0x0000000217187836 */ /* 0x040fe20000000000 */
[----:B------:R-:W-:-:S04]  /*0d60*/  IADD3 R23, PT, PT, R23, 0x3, RZ ;  /* 0x0000000317177810 */ /* 0x000fc80007ffe0ff */
[----:B------:R-:W-:Y:S01]  /*0d70*/  ISETP.GE.AND P2, PT, R24, UR5, PT ;  /* 0x0000000518007c0c */ /* 0x000fe2000bf46270 */
[----:B---3--:R-:W-:Y:S01]  /*0d80*/  @P1 FFMA R7, R26, R25, R7 ;  /* 0x000000191a071223 */ /* 0x008fe20000000007 */
[C---:B------:R-:W-:Y:S02]  /*0d90*/  ISETP.GE.AND P1, PT, R23.reuse, UR5, PT ;  /* 0x0000000517007c0c */ /* 0x040fe4000bf26270 */
[----:B------:R-:W-:Y:S02]  /*0da0*/  ISETP.GT.AND P2, PT, R24, -0x1, !P2 ;  /* 0xffffffff1800780c */ /* 0x000fe40005744270 */
[----:B------:R-:W-:Y:S02]  /*0db0*/  ISETP.GT.AND P1, PT, R23, -0x1, !P1 ;  /* 0xffffffff1700780c */ /* 0x000fe40004f24270 */
[----:B------:R-:W-:Y:S02]  /*0dc0*/  PLOP3.LUT P2, PT, P0, P2, PT, 0x80, 0x8 ;  /* 0x000000000008781c */ /* 0x000fe40000745070 */
[----:B------:R-:W-:-:S11]  /*0dd0*/  PLOP3.LUT P1, PT, P0, P1, PT, 0x80, 0x8 ;  /* 0x000000000008781c */ /* 0x000fd60000723070 */
[----:B------:R-:W2:Y:S04]  /*0de0*/  @P2 LDG.E R13, desc[UR10][R16.64+0x8] ;  /* 0x0000080a100d2981 */ /* 0x000ea8000c1e1900 */
[----:B------:R-:W2:Y:S04]  /*0df0*/  @P2 LDG.E R12, desc[UR10][R14.64+0x8] ;  /* 0x0000080a0e0c2981 */ /* 0x000ea8000c1e1900 */
[----:B------:R-:W3:Y:S04]  /*0e00*/  @P1 LDG.E R23, desc[UR10][R16.64+0xc] ;  /* 0x00000c0a10171981 */ /* 0x000ee8000c1e1900 */
[----:B------:R-:W3:Y:S01]  /*0e10*/  @P1 LDG.E R24, desc[UR10][R14.64+0xc] ;  /* 0x00000c0a0e181981 */ /* 0x000ee2000c1e1900 */
[----:B------:R-:W-:-:S02]  /*0e20*/  VIADD R22, R22, 0x4 ;  /* 0x0000000416167836 */ /* 0x000fc40000000000 */
[----:B--2---:R-:W-:-:S04]  /*0e30*/  @P2 FFMA R7, R12, R13, R7 ;  /* 0x0000000d0c072223 */ /* 0x004fc80000000007 */
[----:B---3--:R-:W-:-:S07]  /*0e40*/  @P1 FFMA R7, R24, R23, R7 ;  /* 0x0000001718071223 */ /* 0x008fce0000000007 */
.L_x_8:
[----:B------:R-:W-:Y:S04]  /*0e50*/  BSSY.RECONVERGENT B1, `(.L_x_7) ;  /* 0x0000032000017945 */ /* 0x000fe80003800200 */
[----:B------:R-:W-:Y:S05]  /*0e60*/  @!P6 BRA `(.L_x_9) ;  /* 0x0000000000c0e947 */ /* 0x000fea0003800000 */
[----:B------:R-:W0:Y:S01]  /*0e70*/  LDCU UR4, c[0x0][0x3c4] ;  /* 0x00007880ff0477ac */ /* 0x000e220008000800 */
[----:B------:R-:W-:Y:S01]  /*0e80*/  ISETP.NE.AND P1, PT, R3, 0x1, PT ;  /* 0x000000010300780c */ /* 0x000fe20003f25270 */
[----:B0-----:R-:W-:-:S12]  /*0e90*/  ULOP3.LUT UP0, URZ, UR4, 0x1, URZ, 0xc0, !UPT ;  /* 0x0000000104ff7892 */ /* 0x001fd8000f80c0ff */
[----:B------:R-:W-:Y:S05]  /*0ea0*/  @!P1 BRA `(.L_x_10) ;  /* 0x0000000000709947 */ /* 0x000fea0003800000 */
[----:B------:R-:W0:Y:S01]  /*0eb0*/  LDCU UR4, c[0x0][0x3bc] ;  /* 0x00007780ff0477ac */ /* 0x000e220008000800 */
[----:B------:R-:W-:Y:S01]  /*0ec0*/  IMAD.IADD R23, R8, 0x1, R22 ;  /* 0x0000000108177824 */ /* 0x000fe200078e0216 */
[----:B------:R-:W2:Y:S03]  /*0ed0*/  LDC.64 R14, c[0x0][0x380] ;  /* 0x0000e000ff0e7b82 */ /* 0x000ea60000000a00 */
[C---:B------:R-:W-:Y:S01]  /*0ee0*/  VIADD R12, R23.reuse, 0x1 ;  /* 0x00000001170c7836 */ /* 0x040fe20000000000 */
[----:B0-----:R-:W-:-:S04]  /*0ef0*/  ISETP.GE.AND P2, PT, R23, UR4, PT ;  /* 0x0000000417007c0c */ /* 0x001fc8000bf46270 */
[----:B------:R-:W-:Y:S02]  /*0f00*/  ISETP.GE.AND P1, PT, R12, UR4, PT ;  /* 0x000000040c007c0c */ /* 0x000fe4000bf26270 */
[----:B------:R-:W-:Y:S01]  /*0f10*/  ISETP.GT.AND P2, PT, R23, -0x1, !P2 ;  /* 0xffffffff1700780c */ /* 0x000fe20005744270 */
[----:B------:R-:W-:Y:S01]  /*0f20*/  IMAD R23, R20, UR4, R23 ;  /* 0x0000000414177c24 */ /* 0x000fe2000f8e0217 */
[----:B------:R-:W-:Y:S02]  /*0f30*/  ISETP.GT.AND P1, PT, R12, -0x1, !P1 ;  /* 0xffffffff0c00780c */ /* 0x000fe40004f24270 */
[----:B------:R-:W-:Y:S01]  /*0f40*/  PLOP3.LUT P2, PT, P0, P2, PT, 0x80, 0x8 ;  /* 0x000000000008781c */ /* 0x000fe20000745070 */
[----:B--2---:R-:W-:Y:S01]  /*0f50*/  IMAD.WIDE R14, R23, 0x4, R14 ;  /* 0x00000004170e7825 */ /* 0x004fe200078e020e */
[----:B------:R-:W-:-:S11]  /*0f60*/  PLOP3.LUT P1, PT, P0, P1, PT, 0x80, 0x8 ;  /* 0x000000000008781c */ /* 0x000fd60000723070 */
[----:B------:R-:W0:Y:S01]  /*0f70*/  @P2 LDC.64 R16, c[0x0][0x388] ;  /* 0x0000e200ff102b82 */ /* 0x000e220000000a00 */
[CC--:B------:R-:W-:Y:S01]  /*0f80*/  @P2 IADD3 R25, PT, PT, R21.reuse, R22.reuse, RZ ;  /* 0x0000001615192210 */ /* 0x0c0fe20007ffe0ff */
[----:B------:R-:W2:Y:S01]  /*0f90*/  @P1 LDG.E R26, desc[UR10][R14.64+0x4] ;  /* 0x0000040a0e1a1981 */ /* 0x000ea2000c1e1900 */
[----:B------:R-:W-:Y:S02]  /*0fa0*/  @P1 SHF.R.S32.HI R27, RZ, 0x1f, R21 ;  /* 0x0000001fff1b1819 */ /* 0x000fe40000011415 */
[----:B------:R-:W-:-:S03]  /*0fb0*/  @P1 IADD3 R23, P6, PT, R21, R22, RZ ;  /* 0x0000001615171210 */ /* 0x000fc60007fde0ff */
[----:B------:R-:W3:Y:S01]  /*0fc0*/  @P1 LDC.64 R12, c[0x0][0x388] ;  /* 0x0000e200ff0c1b82 */ /* 0x000ee20000000a00 */
[----:B------:R-:W-:Y:S01]  /*0fd0*/  @P1 LEA.HI.X.SX32 R24, R22, R27, 0x1, P6 ;  /* 0x0000001b16181211 */ /* 0x000fe200030f0eff */
[----:B0-----:R-:W-:-:S06]  /*0fe0*/  @P2 IMAD.WIDE R16, R25, 0x4, R16 ;  /* 0x0000000419102825 */ /* 0x001fcc00078e0210 */
[----:B------:R-:W4:Y:S01]  /*0ff0*/  @P2 LDG.E R16, desc[UR10][R16.64] ;  /* 0x0000000a10102981 */ /* 0x000f22000c1e1900 */
[----:B---3--:R-:W-:-:S04]  /*1000*/  @P1 LEA R12, P6, R23, R12, 0x2 ;  /* 0x0000000c170c1211 */ /* 0x008fc800078c10ff */
[----:B------:R-:W-:Y:S02]  /*1010*/  @P1 LEA.HI.X R13, R23, R13, R24, 0x2, P6 ;  /* 0x0000000d170d1211 */ /* 0x000fe400030f1418 */
[----:B------:R-:W4:Y:S04]  /*1020*/  @P2 LDG.E R24, desc[UR10][R14.64] ;  /* 0x0000000a0e182981 */ /* 0x000f28000c1e1900 */
[----:B------:R-:W2:Y:S01]  /*1030*/  @P1 LDG.E R12, desc[UR10][R12.64+0x4] ;  /* 0x0000040a0c0c1981 */ /* 0x000ea2000c1e1900 */
[----:B------:R-:W-:Y:S02]  /*1040*/  VIADD R22, R22, 0x2 ;  /* 0x0000000216167836 */ /* 0x000fe40000000000 */
[----:B----4-:R-:W-:-:S04]  /*1050*/  @P2 FFMA R7, R16, R24, R7 ;  /* 0x0000001810072223 */ /* 0x010fc80000000007 */
[----:B--2---:R-:W-:-:S07]  /*1060*/  @P1 FFMA R7, R26, R12, R7 ;  /* 0x0000000c1a071223 */ /* 0x004fce0000000007 */
.L_x_10:
[----:B------:R-:W-:Y:S05]  /*1070*/  BRA.U !UP0, `(.L_x_9) ;  /* 0x00000001083c7547 */ /* 0x000fea000b800000 */
[----:B------:R-:W0:Y:S01]  /*1080*/  LDC R16, c[0x0][0x3bc] ;  /* 0x0000ef00ff107b82 */ /* 0x000e220000000800 */
[----:B------:R-:W-:-:S05]  /*1090*/  IMAD.IADD R17, R8, 0x1, R22 ;  /* 0x0000000108117824 */ /* 0x000fca00078e0216 */
[----:B0-----:R-:W-:-:S04]  /*10a0*/  ISETP.GE.AND P1, PT, R17, R16, PT ;  /* 0x000000101100720c */ /* 0x001fc80003f26270 */
[----:B------:R-:W-:-:S04]  /*10b0*/  ISETP.GT.AND P1, PT, R17, -0x1, !P1 ;  /* 0xffffffff1100780c */ /* 0x000fc80004f24270 */
[----:B------:R-:W-:-:S13]  /*10c0*/  PLOP3.LUT P1, PT, P0, P1, PT, 0x80, 0x8 ;  /* 0x000000000008781c */ /* 0x000fda0000723070 */
[----:B------:R-:W-:Y:S05]  /*10d0*/  @!P1 BRA `(.L_x_9) ;  /* 0x0000000000249947 */ /* 0x000fea0003800000 */
[----:B------:R-:W0:Y:S01]  /*10e0*/  LDC.64 R14, c[0x0][0x380] ;  /* 0x0000e000ff0e7b82 */ /* 0x000e220000000a00 */
[----:B------:R-:W-:Y:S02]  /*10f0*/  IMAD R17, R20, R16, R17 ;  /* 0x0000001014117224 */ /* 0x000fe400078e0211 */
[----:B------:R-:W-:-:S05]  /*1100*/  IMAD.IADD R21, R21, 0x1, R22 ;  /* 0x0000000115157824 */ /* 0x000fca00078e0216 */
[----:B------:R-:W2:Y:S01]  /*1110*/  LDC.64 R12, c[0x0][0x388] ;  /* 0x0000e200ff0c7b82 */ /* 0x000ea20000000a00 */
[----:B0-----:R-:W-:-:S06]  /*1120*/  IMAD.WIDE R14, R17, 0x4, R14 ;  /* 0x00000004110e7825 */ /* 0x001fcc00078e020e */
[----:B------:R-:W3:Y:S01]  /*1130*/  LDG.E R14, desc[UR10][R14.64] ;  /* 0x0000000a0e0e7981 */ /* 0x000ee2000c1e1900 */
[----:B--2---:R-:W-:-:S06]  /*1140*/  IMAD.WIDE R12, R21, 0x4, R12 ;  /* 0x00000004150c7825 */ /* 0x004fcc00078e020c */
[----:B------:R-:W3:Y:S02]  /*1150*/  LDG.E R12, desc[UR10][R12.64] ;  /* 0x0000000a0c0c7981 */ /* 0x000ee4000c1e1900 */
[----:B---3--:R-:W-:-:S07]  /*1160*/  FFMA R7, R14, R12, R7 ;  /* 0x0000000c0e077223 */ /* 0x008fce0000000007 */
.L_x_9:
[----:B------:R-:W-:Y:S05]  /*1170*/  BSYNC.RECONVERGENT B1 ;  /* 0x0000000000017941 */ /* 0x000fea0003800200 */
.L_x_7:
[----:B------:R-:W-:Y:S05]  /*1180*/  @P5 BRA `(.L_x_11) ;  /* 0xfffffff400105947 */ /* 0x000fea000383ffff */
[----:B------:R-:W-:Y:S05]  /*1190*/  @P4 BRA `(.L_x_12) ;  /* 0xfffffff000f44947 */ /* 0x000fea000383ffff */
[----:B------:R-:W0:Y:S01]  /*11a0*/  LDCU.64 UR4, c[0x0][0x390] ;  /* 0x00007200ff0477ac */ /* 0x000e220008000a00 */
[----:B------:R-:W-:Y:S01]  /*11b0*/  IMAD.MOV.U32 R12, RZ, RZ, 0x3c80f082 ;  /* 0x3c80f082ff0c7424 */ /* 0x000fe200078e00ff */
[----:B------:R-:W2:Y:S01]  /*11c0*/  LDCU UR7, c[0x0][0x3c0] ;  /* 0x00007800ff0777ac */ /* 0x000ea20008000800 */
[----:B------:R-:W2:Y:S01]  /*11d0*/  LDCU.64 UR8, c[0x0][0x3d0] ;  /* 0x00007a00ff0877ac */ /* 0x000ea20008000a00 */
[----:B0-----:R-:W-:-:S04]  /*11e0*/  ISETP.NE.U32.AND P0, PT, RZ, UR4, PT ;  /* 0x00000004ff007c0c */ /* 0x001fc8000bf05070 */
[----:B------:R-:W-:-:S13]  /*11f0*/  ISETP.NE.AND.EX P0, PT, RZ, UR5, PT, P0 ;  /* 0x00000005ff007c0c */ /* 0x000fda000bf05300 */
[----:B------:R-:W0:Y:S02]  /*1200*/  @P0 LDC.64 R8, c[0x0][0x390] ;  /* 0x0000e400ff080b82 */ /* 0x000e240000000a00 */
[----:B0-----:R-:W-:-:S06]  /*1210*/  @P0 IMAD.WIDE R8, R6, 0x4, R8 ;  /* 0x0000000406080825 */ /* 0x001fcc00078e0208 */
[----:B------:R-:W3:Y:S01]  /*1220*/  @P0 LDG.E R8, desc[UR10][R8.64] ;  /* 0x0000000a08080981 */ /* 0x000ee2000c1e1900 */
[----:B------:R-:W0:Y:S01]  /*1230*/  S2UR UR5, SR_CgaCtaId ;  /* 0x00000000000579c3 */ /* 0x000e220000008800 */
[----:B------:R-:W-:Y:S01]  /*1240*/  UMOV UR4, 0x400 ;  /* 0x0000040000047882 */ /* 0x000fe20000000000 */
[----:B--2---:R-:W-:-:S04]  /*1250*/  UIMAD UR7, UR8, UR7, URZ ;  /* 0x00000007080772a4 */ /* 0x004fc8000f8e02ff */
[----:B------:R-:W-:Y:S02]  /*1260*/  UIMAD UR7, UR7, UR9, URZ ;  /* 0x00000009070772a4 */ /* 0x000fe4000f8e02ff */
[----:B0-----:R-:W-:Y:S01]  /*1270*/  ULEA UR4, UR5, UR4, 0x18 ;  /* 0x0000000405047291 */ /* 0x001fe2000f8ec0ff */
[----:B---3--:R-:W-:Y:S01]  /*1280*/  @P0 FADD R7, R7, R8 ;  /* 0x0000000807070221 */ /* 0x008fe20000000000 */
[----:B------:R-:W-:-:S03]  /*1290*/  MOV R8, 0x3f800000 ;  /* 0x3f80000000087802 */ /* 0x000fc60000000f00 */
[----:B------:R-:W-:-:S04]  /*12a0*/  FMUL R6, R7, R7 ;  /* 0x0000000707067220 */ /* 0x000fc80000400000 */
[----:B------:R-:W-:-:S04]  /*12b0*/  FMUL R6, R6, R7 ;  /* 0x0000000706067220 */ /* 0x000fc80000400000 */
[----:B------:R-:W-:Y:S01]  /*12c0*/  FFMA R6, R6, 0.044714998453855514526, R7 ;  /* 0x3d37271306067823 */ /* 0x000fe20000000007 */
[----:B------:R-:W-:-:S03]  /*12d0*/  FMUL R7, R7, 0.5 ;  /* 0x3f00000007077820 */ /* 0x000fc60000400000 */
[----:B------:R-:W-:-:S04]  /*12e0*/  FMUL R10, R6, 0.79788458347320556641 ;  /* 0x3f4c422a060a7820 */ /* 0x000fc80000400000 */
[C---:B------:R-:W-:Y:S01]  /*12f0*/  FMUL R6, |R10|.reuse, 2.8853900432586669922 ;  /* 0x4038aa3b0a067820 */ /* 0x040fe20000400200 */
[C---:B------:R-:W-:Y:S01]  /*1300*/  FMUL R13, R10.reuse, R10 ;  /* 0x0000000a0a0d7220 */ /* 0x040fe20000400000 */
[C---:B------:R-:W-:Y:S02]  /*1310*/  FSETP.GE.AND P1, PT, |R10|.reuse, 0.60000002384185791016, PT ;  /* 0x3f19999a0a00780b */ /* 0x040fe40003f26200 */
[----:B------:R-:W-:Y:S01]  /*1320*/  FSETP.GE.AND P0, PT, |R10|, 9.010913848876953125, PT ;  /* 0x41102cb40a00780b */ /* 0x000fe20003f06200 */
[C---:B------:R-:W-:Y:S01]  /*1330*/  FFMA R12, R13.reuse, R12, -0.052303962409496307373 ;  /* 0xbd563cae0d0c7423 */ /* 0x040fe2000000000c */
[----:B------:R-:W0:Y:S02]  /*1340*/  MUFU.EX2 R6, R6 ;  /* 0x0000000600067308 */ /* 0x000e240000000800 */
[----:B0-----:R-:W-:Y:S01]  /*1350*/  FADD R11, R6, 1 ;  /* 0x3f800000060b7421 */ /* 0x001fe20000000000 */
[----:B------:R-:W-:-:S04]  /*1360*/  FFMA R6, R13, R12, 0.1331529766321182251 ;  /* 0x3e0859410d067423 */ /* 0x000fc8000000000c */
[C---:B------:R-:W-:Y:S01]  /*1370*/  FFMA R6, R13.reuse, R6, -0.33332768082618713379 ;  /* 0xbeaaa9ed0d067423 */ /* 0x040fe20000000006 */
[----:B------:R-:W0:Y:S03]  /*1380*/  MUFU.RCP R11, R11 ;  /* 0x0000000b000b7308 */ /* 0x000e260000001000 */
[----:B------:R-:W-:Y:S01]  /*1390*/  FFMA R13, R13, R6, RZ ;  /* 0x000000060d0d7223 */ /* 0x000fe200000000ff */
[----:B0-----:R-:W-:-:S05]  /*13a0*/  FFMA R8, R11, -2, R8 ;  /* 0xc00000000b087823 */ /* 0x001fca0000000008 */
[----:B------:R-:W-:-:S04]  /*13b0*/  FSEL R9, R8, 1, !P0 ;  /* 0x3f80000008097808 */ /* 0x000fc80004000000 */
[--C-:B------:R-:W-:Y:S01]  /*13c0*/  LOP3.LUT R9, R9, 0x80000000, R10.reuse, 0xb8, !PT ;  /* 0x8000000009097812 */ /* 0x100fe200078eb80a */
[----:B------:R-:W-:-:S04]  /*13d0*/  @!P1 FFMA R9, R10, R13, R10 ;  /* 0x0000000d0a099223 */ /* 0x000fc8000000000a */
[----:B------:R-:W-:-:S04]  /*13e0*/  FADD R6, R9, 1 ;  /* 0x3f80000009067421 */ /* 0x000fc80000000000 */
[----:B------:R-:W-:Y:S01]  /*13f0*/  FMUL R6, R7, R6 ;  /* 0x0000000607067220 */ /* 0x000fe20000400000 */
[----:B------:R-:W-:Y:S01]  /*1400*/  LEA R7, R5, UR4, 0x2 ;  /* 0x0000000405077c11 */ /* 0x000fe2000f8e10ff */
[----:B-1----:R-:W-:-:S04]  /*1410*/  IMAD.IADD R5, R2, 0x1, R5 ;  /* 0x0000000102057824 */ /* 0x002fc800078e0205 */
[----:B------:R0:W-:Y:S01]  /*1420*/  STS [R7], R6 ;  /* 0x0000000607007388 */ /* 0x0001e20000000800 */
[----:B------:R-:W-:-:S13]  /*1430*/  ISETP.GE.AND P0, PT, R5, UR7, PT ;  /* 0x0000000705007c0c */ /* 0x000fda000bf06270 */
[----:B0-----:R-:W-:Y:S05]  /*1440*/  @!P0 BRA `(.L_x_13) ;  /* 0xffffffec00588947 */ /* 0x001fea000383ffff */
[----:B------:R-:W-:Y:S05]  /*1450*/  BRA `(.L_x_2) ;  /* 0x0000000c00547947 */ /* 0x000fea0003800000 */
.L_x_4:
[----:B------:R-:W0:Y:S01]  /*1460*/  LDCU.64 UR4, c[0x0][0x390] ;  /* 0x00007200ff0477ac */ /* 0x000e220008000a00 */
[----:B------:R-:W2:Y:S01]  /*1470*/  LDC R3, c[0x0][0x3c0] ;  /* 0x0000f000ff037b82 */ /* 0x000ea20000000800 */
[----:B------:R-:W2:Y:S01]  /*1480*/  LDCU.64 UR8, c[0x0][0x3d0] ;  /* 0x00007a00ff0877ac */ /* 0x000ea20008000a00 */
[----:B0-----:R-:W-:-:S04]  /*1490*/  UISETP.NE.U32.AND UP0, UPT, UR4, URZ, UPT ;  /* 0x000000ff0400728c */ /* 0x001fc8000bf05070 */
[----:B------:R-:W-:Y:S01]  /*14a0*/  UISETP.NE.AND.EX UP0, UPT, UR5, URZ, UPT, UP0 ;  /* 0x000000ff0500728c */ /* 0x000fe2000bf05300 */
[----:B--2---:R-:W-:-:S04]  /*14b0*/  IMAD R3, R3, UR8, RZ ;  /* 0x0000000803037c24 */ /* 0x004fc8000f8e02ff */
[----:B------:R-:W-:-:S04]  /*14c0*/  IMAD R8, R3, UR9, RZ ;  /* 0x0000000903087c24 */ /* 0x000fc8000f8e02ff */
[----:B------:R-:W-:Y:S05]  /*14d0*/  BRA.U !UP0, `(.L_x_14) ;  /* 0x0000000508647547 */ /* 0x000fea000b800000 */
[----:B------:R-:W-:Y:S01]  /*14e0*/  IABS R9, R5 ;  /* 0x0000000500097213 */ /* 0x000fe20000000000 */
[----:B------:R-:W0:Y:S01]  /*14f0*/  LDC R10, c[0x0][0x3d4] ;  /* 0x0000f500ff0a7b82 */ /* 0x000e220000000800 */
[----:B------:R-:W2:Y:S01]  /*1500*/  S2R R5, SR_CgaCtaId ;  /* 0x0000000000057919 */ /* 0x000ea20000008800 */
[----:B------:R-:W-:Y:S01]  /*1510*/  MOV R12, 0x400 ;  /* 0x00000400000c7802 */ /* 0x000fe20000000f00 */
[----:B------:R-:W3:Y:S01]  /*1520*/  I2F.RP R3, R9 ;  /* 0x0000000900037306 */ /* 0x000ee20000209400 */
[----:B------:R-:W-:-:S04]  /*1530*/  ISETP.NE.AND P0, PT, R4, RZ, PT ;  /* 0x000000ff0400720c */ /* 0x000fc80003f05270 */
[----:B------:R-:W4:Y:S08]  /*1540*/  LDC R11, c[0x0][0x3d0] ;  /* 0x0000f400ff0b7b82 */ /* 0x000f300000000800 */
[----:B------:R-:W0:Y:S01]  /*1550*/  LDC.64 R6, c[0x0][0x390] ;  /* 0x0000e400ff067b82 */ /* 0x000e220000000a00 */
[----:B---3--:R-:W3:Y:S01]  /*1560*/  MUFU.RCP R3, R3 ;  /* 0x0000000300037308 */ /* 0x008ee20000001000 */
[----:B--2---:R-:W-:Y:S01]  /*1570*/  LEA R12, R5, R12, 0x18 ;  /* 0x0000000c050c7211 */ /* 0x004fe200078ec0ff */
[----:B---3--:R-:W-:-:S06]  /*1580*/  VIADD R14, R3, 0xffffffe ;  /* 0x0ffffffe030e7836 */ /* 0x008fcc0000000000 */
[----:B------:R2:W3:Y:S02]  /*1590*/  F2I.FTZ.U32.TRUNC.NTZ R15, R14 ;  /* 0x0000000e000f7305 */ /* 0x0004e4000021f000 */
[----:B--2---:R-:W-:Y:S01]  /*15a0*/  IMAD.MOV.U32 R14, RZ, RZ, RZ ;  /* 0x000000ffff0e7224 */ /* 0x004fe200078e00ff */
[----:B---3--:R-:W-:-:S05]  /*15b0*/  IADD3 R16, PT, PT, RZ, -R15, RZ ;  /* 0x8000000fff107210 */ /* 0x008fca0007ffe0ff */
[----:B------:R-:W-:-:S04]  /*15c0*/  IMAD R13, R16, R9, RZ ;  /* 0x00000009100d7224 */ /* 0x000fc800078e02ff */
[----:B------:R-:W-:Y:S01]  /*15d0*/  IMAD.HI.U32 R13, R15, R13, R14 ;  /* 0x0000000d0f0d7227 */ /* 0x000fe200078e000e */
[----:B------:R-:W-:-:S03]  /*15e0*/  LOP3.LUT R14, RZ, R4, RZ, 0x33, !PT ;  /* 0x00000004ff0e7212 */ /* 0x000fc600078e33ff */
[----:B0---4-:R-:W-:-:S07]  /*15f0*/  IMAD.MOV.U32 R15, RZ, RZ, R0 ;  /* 0x000000ffff0f7224 */ /* 0x011fce00078e0000 */
.L_x_15:
[----:B------:R-:W-:Y:S02]  /*1600*/  IABS R3, R11 ;  /* 0x0000000b00037213 */ /* 0x000fe40000000000 */
[----:B------:R-:W-:Y:S02]  /*1610*/  IABS R16, R15 ;  /* 0x0000000f00107213 */ /* 0x000fe40000000000 */
[----:B------:R-:W0:Y:S01]  /*1620*/  I2F.RP R18, R3 ;  /* 0x0000000300127306 */ /* 0x000e220000209400 */
[----:B------:R-:W-:Y:S02]  /*1630*/  IABS R17, R10 ;  /* 0x0000000a00117213 */ /* 0x000fe40000000000 */
[----:B------:R-:W-:-:S05]  /*1640*/  IMAD.HI.U32 R4, R13, R16, RZ ;  /* 0x000000100d047227 */ /* 0x000fca00078e00ff */
[----:B------:R-:W-:-:S05]  /*1650*/  IADD3 R5, PT, PT, -R4, RZ, RZ ;  /* 0x000000ff04057210 */ /* 0x000fca0007ffe1ff */
[----:B------:R-:W-:Y:S01]  /*1660*/  IMAD R16, R17, R5, R16 ;  /* 0x0000000511107224 */ /* 0x000fe200078e0210 */
[----:B0-----:R-:W0:Y:S04]  /*1670*/  MUFU.RCP R18, R18 ;  /* 0x0000001200127308 */ /* 0x001e280000001000 */
[----:B------:R-:W-:-:S13]  /*1680*/  ISETP.GT.U32.AND P2, PT, R9, R16, PT ;  /* 0x000000100900720c */ /* 0x000fda0003f44070 */
[----:B------:R-:W-:Y:S01]  /*1690*/  @!P2 IMAD.IADD R16, R16, 0x1, -R17 ;  /* 0x000000011010a824 */ /* 0x000fe200078e0a11 */
[----:B------:R-:W-:Y:S01]  /*16a0*/  @!P2 IADD3 R4, PT, PT, R4, 0x1, RZ ;  /* 0x000000010404a810 */ /* 0x000fe20007ffe0ff */
[----:B0-----:R-:W-:Y:S01]  /*16b0*/  VIADD R5, R18, 0xffffffe ;  /* 0x0ffffffe12057836 */ /* 0x001fe20000000000 */
[----:B------:R-:W-:Y:S02]  /*16c0*/  ISETP.NE.AND P2, PT, R10, RZ, PT ;  /* 0x000000ff0a00720c */ /* 0x000fe40003f45270 */
[----:B------:R-:W-:Y:S02]  /*16d0*/  ISETP.GE.U32.AND P1, PT, R16, R9, PT ;  /* 0x000000091000720c */ /* 0x000fe40003f26070 */
[----:B------:R-:W-:Y:S01]  /*16e0*/  LOP3.LUT R16, R15, R10, RZ, 0x3c, !PT ;  /* 0x0000000a0f107212 */ /* 0x000fe200078e3cff */
[----:B------:R-:W0:Y:S03]  /*16f0*/  F2I.FTZ.U32.TRUNC.NTZ R5, R5 ;  /* 0x0000000500057305 */ /* 0x000e26000021f000 */
[----:B------:R-:W-:-:S07]  /*1700*/  ISETP.GE.AND P3, PT, R16, RZ, PT ;  /* 0x000000ff1000720c */ /* 0x000fce0003f66270 */
[----:B------:R-:W-:-:S04]  /*1710*/  @P1 VIADD R4, R4, 0x1 ;  /* 0x0000000104041836 */ /* 0x000fc80000000000 */
[----:B------:R-:W-:Y:S01]  /*1720*/  IMAD.MOV.U32 R16, RZ, RZ, R4 ;  /* 0x000000ffff107224 */ /* 0x000fe200078e0004 */
[----:B0-----:R-:W-:-:S03]  /*1730*/  IADD3 R4, PT, PT, RZ, -R5, RZ ;  /* 0x80000005ff047210 */ /* 0x001fc60007ffe0ff */
[----:B------:R-:W-:Y:S01]  /*1740*/  @!P3 IMAD.MOV R16, RZ, RZ, -R16 ;  /* 0x000000ffff10b224 */ /* 0x000fe200078e0a10 */
[----:B------:R-:W-:Y:S01]  /*1750*/  @!P2 LOP3.LUT R16, RZ, R10, RZ, 0x33, !PT ;  /* 0x0000000aff10a212 */ /* 0x000fe200078e33ff */
[----:B------:R-:W-:Y:S02]  /*1760*/  IMAD R17, R4, R3, RZ ;  /* 0x0000000304117224 */ /* 0x000fe400078e02ff */
[----:B------:R-:W-:Y:S01]  /*1770*/  IMAD.MOV.U32 R4, RZ, RZ, RZ ;  /* 0x000000ffff047224 */ /* 0x000fe200078e00ff */
[----:B------:R-:W-:Y:S02]  /*1780*/  IABS R18, R16 ;  /* 0x0000001000127213 */ /* 0x000fe40000000000 */
[----:B------:R-:W-:Y:S01]  /*1790*/  LOP3.LUT R16, R16, R11, RZ, 0x3c, !PT ;  /* 0x0000000b10107212 */ /* 0x000fe200078e3cff */
[----:B------:R-:W-:-:S03]  /*17a0*/  IMAD.HI.U32 R17, R5, R17, R4 ;  /* 0x0000001105117227 */ /* 0x000fc600078e0004 */
[----:B------:R-:W-:-:S03]  /*17b0*/  ISETP.GE.AND P3, PT, R16, RZ, PT ;  /* 0x000000ff1000720c */ /* 0x000fc60003f66270 */
[----:B------:R-:W-:-:S05]  /*17c0*/  IMAD.HI.U32 R4, R17, R18, RZ ;  /* 0x0000001211047227 */ /* 0x000fca00078e00ff */
[----:B------:R-:W-:-:S05]  /*17d0*/  IADD3 R5, PT, PT, -R4, RZ, RZ ;  /* 0x000000ff04057210 */ /* 0x000fca0007ffe1ff */
[----:B------:R-:W-:-:S05]  /*17e0*/  IMAD R18, R3, R5, R18 ;  /* 0x0000000503127224 */ /* 0x000fca00078e0212 */
[----:B------:R-:W-:-:S13]  /*17f0*/  ISETP.GT.U32.AND P2, PT, R3, R18, PT ;  /* 0x000000120300720c */ /* 0x000fda0003f44070 */
[----:B------:R-:W-:Y:S02]  /*1800*/  @!P2 IMAD.IADD R18, R18, 0x1, -R3 ;  /* 0x000000011212a824 */ /* 0x000fe400078e0a03 */
[----:B------:R-:W-:-:S03]  /*1810*/  @!P2 VIADD R4, R4, 0x1 ;  /* 0x000000010404a836 */ /* 0x000fc60000000000 */
[----:B------:R-:W-:-:S13]  /*1820*/  ISETP.GE.U32.AND P1, PT, R18, R3, PT ;  /* 0x000000031200720c */ /* 0x000fda0003f26070 */
[----:B------:R-:W-:-:S05]  /*1830*/  @P1 IADD3 R4, PT, PT, R4, 0x1, RZ ;  /* 0x0000000104041810 */ /* 0x000fca0007ffe0ff */
[----:B------:R-:W-:-:S05]  /*1840*/  @!P3 IMAD.MOV R4, RZ, RZ, -R4 ;  /* 0x000000ffff04b224 */ /* 0x000fca00078e0a04 */
[----:B------:R-:W-:-:S05]  /*1850*/  SEL R17, R14, R4, !P0 ;  /* 0x000000040e117207 */ /* 0x000fca0004000000 */
[----:B------:R-:W-:-:S05]  /*1860*/  IMAD.WIDE R16, R17, 0x4, R6 ;  /* 0x0000000411107825 */ /* 0x000fca00078e0206 */
[----:B------:R-:W2:Y:S01]  /*1870*/  LDG.E R4, desc[UR10][R16.64] ;  /* 0x0000000a10047981 */ /* 0x000ea2000c1e1900 */
[----:B------:R-:W-:Y:S02]  /*1880*/  IMAD.MOV.U32 R21, RZ, RZ, 0x3c80f082 ;  /* 0x3c80f082ff157424 */ /* 0x000fe400078e00ff */
[----:B------:R-:W-:Y:S02]  /*1890*/  HFMA2 R19, -RZ, RZ, 1.875, 0 ;  /* 0x3f800000ff137431 */ /* 0x000fe400000001ff */
[----:B--2---:R-:W-:-:S04]  /*18a0*/  FADD R4, RZ, R4 ;  /* 0x00000004ff047221 */ /* 0x004fc80000000000 */
        /* <DEDUP_REMOVED lines=10> */
[----:B------:R-:W0:Y:S03]  /*1950*/  MUFU.EX2 R3, R3 ;  /* 0x0000000300037308 */ /* 0x000e260000000800 */
[----:B------:R-:W-:Y:S01]  /*1960*/  FFMA R17, R20, R17, 0.1331529766321182251 ;  /* 0x3e08594114117423 */ /* 0x000fe20000000011 */
[----:B0-----:R-:W-:-:S03]  /*1970*/  FADD R18, R3, 1 ;  /* 0x3f80000003127421 */ /* 0x001fc60000000000 */
[----:B------:R-:W-:-:S04]  /*1980*/  FFMA R3, R20, R17, -0.33332768082618713379 ;  /* 0xbeaaa9ed14037423 */ /* 0x000fc80000000011 */
[----:B------:R-:W-:Y:S01]  /*1990*/  FFMA R20, R20, R3, RZ ;  /* 0x0000000314147223 */ /* 0x000fe200000000ff */
[----:B------:R-:W0:Y:S02]  /*19a0*/  MUFU.RCP R18, R18 ;  /* 0x0000001200127308 */ /* 0x000e240000001000 */
[----:B0-----:R-:W-:-:S05]  /*19b0*/  FFMA R16, R18, -2, R19 ;  /* 0xc000000012107823 */ /* 0x001fca0000000013 */
[----:B------:R-:W-:-:S04]  /*19c0*/  FSEL R16, R16, 1, !P1 ;  /* 0x3f80000010107808 */ /* 0x000fc80004800000 */
[--C-:B------:R-:W-:Y:S01]  /*19d0*/  LOP3.LUT R16, R16, 0x80000000, R5.reuse, 0xb8, !PT ;  /* 0x8000000010107812 */ /* 0x100fe200078eb805 */
[----:B------:R-:W-:-:S04]  /*19e0*/  @!P2 FFMA R16, R5, R20, R5 ;  /* 0x000000140510a223 */ /* 0x000fc80000000005 */
[----:B------:R-:W-:Y:S01]  /*19f0*/  FADD R3, R16, 1 ;  /* 0x3f80000010037421 */ /* 0x000fe20000000000 */
[----:B------:R-:W-:Y:S02]  /*1a00*/  IMAD R16, R15, 0x4, R12 ;  /* 0x000000040f107824 */ /* 0x000fe400078e020c */
[----:B-1----:R-:W-:Y:S02]  /*1a10*/  IMAD.IADD R15, R2, 0x1, R15 ;  /* 0x00000001020f7824 */ /* 0x002fe400078e020f */
[----:B------:R-:W-:-:S03]  /*1a20*/  FMUL R3, R4, R3 ;  /* 0x0000000304037220 */ /* 0x000fc60000400000 */
[----:B------:R-:W-:Y:S02]  /*1a30*/  ISETP.GE.AND P1, PT, R15, R8, PT ;  /* 0x000000080f00720c */ /* 0x000fe40003f26270 */
[----:B------:R0:W-:Y:S11]  /*1a40*/  STS [R16], R3 ;  /* 0x0000000310007388 */ /* 0x0001f60000000800 */
[----:B0-----:R-:W-:Y:S05]  /*1a50*/  @!P1 BRA `(.L_x_15) ;  /* 0xfffffff800e89947 */ /* 0x001fea000383ffff */
[----:B------:R-:W-:Y:S05]  /*1a60*/  BRA `(.L_x_2) ;  /* 0x0000000400d07947 */ /* 0x000fea0003800000 */
.L_x_14:
[----:B------:R-:W0:Y:S01]  /*1a70*/  S2R R5, SR_CgaCtaId ;  /* 0x0000000000057919 */ /* 0x000e220000008800 */
[----:B------:R-:W-:Y:S02]  /*1a80*/  MOV R4, 0x400 ;  /* 0x0000040000047802 */ /* 0x000fe40000000f00 */
[----:B------:R-:W-:Y:S02]  /*1a90*/  MOV R3, R0 ;  /* 0x0000000000037202 */ /* 0x000fe40000000f00 */
[----:B0-----:R-:W-:-:S07]  /*1aa0*/  LEA R6, R5, R4, 0x18 ;  /* 0x0000000405067211 */ /* 0x001fce00078ec0ff */
.L_x_16:
[----:B------:R-:W-:Y:S02]  /*1ab0*/  IMAD R4, R3, 0x4, R6 ;  /* 0x0000000403047824 */ /* 0x000fe400078e0206 */
[----:B-1----:R-:W-:-:S03]  /*1ac0*/  IMAD.IADD R3, R2, 0x1, R3 ;  /* 0x0000000102037824 */ /* 0x002fc600078e0203 */
[----:B------:R0:W-:Y:S02]  /*1ad0*/  STS [R4], RZ ;  /* 0x000000ff04007388 */ /* 0x0001e40000000800 */
[----:B------:R-:W-:-:S13]  /*1ae0*/  ISETP.GE.AND P0, PT, R3, R8, PT ;  /* 0x000000080300720c */ /* 0x000fda0003f06270 */
[----:B0-----:R-:W-:Y:S05]  /*1af0*/  @!P0 BRA `(.L_x_16) ;  /* 0xfffffffc00ec8947 */ /* 0x001fea000383ffff */
[----:B------:R-:W-:Y:S05]  /*1b00*/  BRA `(.L_x_2) ;  /* 0x0000000400a87947 */ /* 0x000fea0003800000 */
.L_x_3:
        /* <DEDUP_REMOVED lines=17> */
[----:B--2---:R-:W-:-:S02]  /*1c20*/  LEA R12, R5, R12, 0x18 ;  /* 0x0000000c050c7211 */ /* 0x004fc400078ec0ff */
[----:B---3--:R-:W-:-:S05]  /*1c30*/  IADD3 R14, PT, PT, R3, 0xffffffe, RZ ;  /* 0x0ffffffe030e7810 */ /* 0x008fca0007ffe0ff */
[----:B------:R2:W3:Y:S02]  /*1c40*/  F2I.FTZ.U32.TRUNC.NTZ R15, R14 ;  /* 0x0000000e000f7305 */ /* 0x0004e4000021f000 */
[----:B--2---:R-:W-:Y:S02]  /*1c50*/  IMAD.MOV.U32 R14, RZ, RZ, RZ ;  /* 0x000000ffff0e7224 */ /* 0x004fe400078e00ff */
[----:B---3--:R-:W-:-:S04]  /*1c60*/  IMAD.MOV R16, RZ, RZ, -R15 ;  /* 0x000000ffff107224 */ /* 0x008fc800078e0a0f */
[----:B------:R-:W-:-:S04]  /*1c70*/  IMAD R13, R16, R9, RZ ;  /* 0x00000009100d7224 */ /* 0x000fc800078e02ff */
[----:B------:R-:W-:Y:S01]  /*1c80*/  IMAD.HI.U32 R13, R15, R13, R14 ;  /* 0x0000000d0f0d7227 */ /* 0x000fe200078e000e */
[----:B------:R-:W-:Y:S02]  /*1c90*/  LOP3.LUT R14, RZ, R4, RZ, 0x33, !PT ;  /* 0x00000004ff0e7212 */ /* 0x000fe400078e33ff */
[----:B0---4-:R-:W-:-:S07]  /*1ca0*/  MOV R15, R0 ;  /* 0x00000000000f7202 */ /* 0x011fce0000000f00 */
.L_x_18:
[----:B------:R-:W-:Y:S02]  /*1cb0*/  IABS R3, R11 ;  /* 0x0000000b00037213 */ /* 0x000fe40000000000 */
[----:B------:R-:W-:Y:S02]  /*1cc0*/  IABS R16, R15 ;  /* 0x0000000f00107213 */ /* 0x000fe40000000000 */
[----:B------:R-:W0:Y:S01]  /*1cd0*/  I2F.RP R18, R3 ;  /* 0x0000000300127306 */ /* 0x000e220000209400 */
[----:B------:R-:W-:Y:S02]  /*1ce0*/  IABS R17, R10 ;  /* 0x0000000a00117213 */ /* 0x000fe40000000000 */
[----:B------:R-:W-:-:S04]  /*1cf0*/  IMAD.HI.U32 R4, R13, R16, RZ ;  /* 0x000000100d047227 */ /* 0x000fc800078e00ff */
[----:B------:R-:W-:-:S04]  /*1d00*/  IMAD.MOV R5, RZ, RZ, -R4 ;  /* 0x000000ffff057224 */ /* 0x000fc800078e0a04 */
[----:B------:R-:W-:Y:S01]  /*1d10*/  IMAD R16, R17, R5, R16 ;  /* 0x0000000511107224 */ /* 0x000fe200078e0210 */
[----:B0-----:R-:W0:Y:S04]  /*1d20*/  MUFU.RCP R18, R18 ;  /* 0x0000001200127308 */ /* 0x001e280000001000 */
[----:B------:R-:W-:-:S13]  /*1d30*/  ISETP.GT.U32.AND P2, PT, R9, R16, PT ;  /* 0x000000100900720c */ /* 0x000fda0003f44070 */
[----:B------:R-:W-:Y:S02]  /*1d40*/  @!P2 IMAD.IADD R16, R16, 0x1, -R17 ;  /* 0x000000011010a824 */ /* 0x000fe400078e0a11 */
[----:B------:R-:W-:Y:S01]  /*1d50*/  @!P2 VIADD R4, R4, 0x1 ;  /* 0x000000010404a836 */ /* 0x000fe20000000000 */
[----:B0-----:R-:W-:Y:S02]  /*1d60*/  IADD3 R5, PT, PT, R18, 0xffffffe, RZ ;  /* 0x0ffffffe12057810 */ /* 0x001fe40007ffe0ff */
[----:B------:R-:W-:Y:S02]  /*1d70*/  ISETP.GE.U32.AND P1, PT, R16, R9, PT ;  /* 0x000000091000720c */ /* 0x000fe40003f26070 */
[----:B------:R-:W-:Y:S02]  /*1d80*/  LOP3.LUT R16, R15, R10, RZ, 0x3c, !PT ;  /* 0x0000000a0f107212 */ /* 0x000fe400078e3cff */
[----:B------:R-:W0:Y:S01]  /*1d90*/  F2I.FTZ.U32.TRUNC.NTZ R5, R5 ;  /* 0x0000000500057305 */ /* 0x000e22000021f000 */
[----:B------:R-:W-:-:S02]  /*1da0*/  ISETP.NE.AND P2, PT, R10, RZ, PT ;  /* 0x000000ff0a00720c */ /* 0x000fc40003f45270 */
[----:B------:R-:W-:-:S06]  /*1db0*/  ISETP.GE.AND P3, PT, R16, RZ, PT ;  /* 0x000000ff1000720c */ /* 0x000fcc0003f66270 */
[----:B------:R-:W-:-:S05]  /*1dc0*/  @P1 VIADD R4, R4, 0x1 ;  /* 0x0000000104041836 */ /* 0x000fca0000000000 */
[----:B------:R-:W-:Y:S01]  /*1dd0*/  MOV R16, R4 ;  /* 0x0000000400107202 */ /* 0x000fe20000000f00 */
[----:B0-----:R-:W-:-:S04]  /*1de0*/  IMAD.MOV R4, RZ, RZ, -R5 ;  /* 0x000000ffff047224 */ /* 0x001fc800078e0a05 */
[----:B------:R-:W-:Y:S02]  /*1df0*/  IMAD R17, R4, R3, RZ ;  /* 0x0000000304117224 */ /* 0x000fe400078e02ff */
[----:B------:R-:W-:Y:S02]  /*1e00*/  HFMA2 R4, -RZ, RZ, 0, 0 ;  /* 0x00000000ff047431 */ /* 0x000fe400000001ff */
[----:B------:R-:W-:Y:S01]  /*1e10*/  @!P3 IMAD.MOV R16, RZ, RZ, -R16 ;  /* 0x000000ffff10b224 */ /* 0x000fe200078e0a10 */
[----:B------:R-:W-:-:S04]  /*1e20*/  @!P2 LOP3.LUT R16, RZ, R10, RZ, 0x33, !PT ;  /* 0x0000000aff10a212 */ /* 0x000fc800078e33ff */
[----:B------:R-:W-:Y:S02]  /*1e30*/  IABS R18, R16 ;  /* 0x0000001000127213 */ /* 0x000fe40000000000 */
[----:B------:R-:W-:Y:S01]  /*1e40*/  LOP3.LUT R16, R16, R11, RZ, 0x3c, !PT ;  /* 0x0000000b10107212 */ /* 0x000fe200078e3cff */
[----:B------:R-:W-:-:S03]  /*1e50*/  IMAD.HI.U32 R17, R5, R17, R4 ;  /* 0x0000001105117227 */ /* 0x000fc600078e0004 */
[----:B------:R-:W-:-:S03]  /*1e60*/  ISETP.GE.AND P3, PT, R16, RZ, PT ;  /* 0x000000ff1000720c */ /* 0x000fc60003f66270 */
[----:B------:R-:W-:-:S04]  /*1e70*/  IMAD.HI.U32 R4, R17, R18, RZ ;  /* 0x0000001211047227 */ /* 0x000fc800078e00ff */
[----:B------:R-:W-:-:S04]  /*1e80*/  IMAD.MOV R5, RZ, RZ, -R4 ;  /* 0x000000ffff057224 */ /* 0x000fc800078e0a04 */
[----:B------:R-:W-:-:S05]  /*1e90*/  IMAD R18, R3, R5, R18 ;  /* 0x0000000503127224 */ /* 0x000fca00078e0212 */
[----:B------:R-:W-:-:S13]  /*1ea0*/  ISETP.GT.U32.AND P2, PT, R3, R18, PT ;  /* 0x000000120300720c */ /* 0x000fda0003f44070 */
[----:B------:R-:W-:Y:S01]  /*1eb0*/  @!P2 IMAD.IADD R18, R18, 0x1, -R3 ;  /* 0x000000011212a824 */ /* 0x000fe200078e0a03 */
[----:B------:R-:W-:-:S04]  /*1ec0*/  @!P2 IADD3 R4, PT, PT, R4, 0x1, RZ ;  /* 0x000000010404a810 */ /* 0x000fc80007ffe0ff */
[----:B------:R-:W-:-:S13]  /*1ed0*/  ISETP.GE.U32.AND P1, PT, R18, R3, PT ;  /* 0x000000031200720c */ /* 0x000fda0003f26070 */
[----:B------:R-:W-:-:S04]  /*1ee0*/  @P1 VIADD R4, R4, 0x1 ;  /* 0x0000000104041836 */ /* 0x000fc80000000000 */
[----:B------:R-:W-:-:S05]  /*1ef0*/  @!P3 IMAD.MOV R4, RZ, RZ, -R4 ;  /* 0x000000ffff04b224 */ /* 0x000fca00078e0a04 */
[----:B------:R-:W-:-:S05]  /*1f00*/  SEL R17, R14, R4, !P0 ;  /* 0x000000040e117207 */ /* 0x000fca0004000000 */
[----:B------:R-:W-:-:S05]  /*1f10*/  IMAD.WIDE R16, R17, 0x4, R6 ;  /* 0x0000000411107825 */ /* 0x000fca00078e0206 */
[----:B------:R-:W2:Y:S01]  /*1f20*/  LDG.E R4, desc[UR10][R16.64] ;  /* 0x0000000a10047981 */ /* 0x000ea2000c1e1900 */
[----:B------:R-:W-:Y:S01]  /*1f30*/  MOV R21, 0x3c80f082 ;  /* 0x3c80f08200157802 */ /* 0x000fe20000000f00 */
[----:B------:R-:W-:Y:S02]  /*1f40*/  IMAD.MOV.U32 R19, RZ, RZ, 0x3f800000 ;  /* 0x3f800000ff137424 */ /* 0x000fe400078e00ff */
        /* <DEDUP_REMOVED lines=22> */
[----:B------:R-:W-:Y:S01]  /*20b0*/  IMAD R16, R15, 0x4, R12 ;  /* 0x000000040f107824 */ /* 0x000fe200078e020c */
[----:B-1----:R-:W-:Y:S02]  /*20c0*/  IADD3 R15, PT, PT, R2, R15, RZ ;  /* 0x0000000f020f7210 */ /* 0x002fe40007ffe0ff */
[----:B------:R-:W-:Y:S02]  /*20d0*/  FMUL R3, R4, R3 ;  /* 0x0000000304037220 */ /* 0x000fe40000400000 */
[----:B------:R-:W-:-:S03]  /*20e0*/  ISETP.GE.AND P1, PT, R15, R8, PT ;  /* 0x000000080f00720c */ /* 0x000fc60003f26270 */
[----:B------:R0:W-:Y:S10]  /*20f0*/  STS [R16], R3 ;  /* 0x0000000310007388 */ /* 0x0001f40000000800 */
[----:B0-----:R-:W-:Y:S05]  /*2100*/  @!P1 BRA `(.L_x_18) ;  /* 0xfffffff800e89947 */ /* 0x001fea000383ffff */
[----:B------:R-:W-:Y:S05]  /*2110*/  BRA `(.L_x_2) ;  /* 0x0000000000247947 */ /* 0x000fea0003800000 */
.L_x_17:
[----:B------:R-:W0:Y:S01]  /*2120*/  S2R R5, SR_CgaCtaId ;  /* 0x0000000000057919 */ /* 0x000e220000008800 */
[----:B------:R-:W-:Y:S01]  /*2130*/  MOV R4, 0x400 ;  /* 0x0000040000047802 */ /* 0x000fe20000000f00 */
[----:B------:R-:W-:-:S03]  /*2140*/  IMAD.MOV.U32 R3, RZ, RZ, R0 ;  /* 0x000000ffff037224 */ /* 0x000fc600078e0000 */
[----:B0-----:R-:W-:-:S07]  /*2150*/  LEA R6, R5, R4, 0x18 ;  /* 0x0000000405067211 */ /* 0x001fce00078ec0ff */
.L_x_19:
[----:B------:R-:W-:Y:S01]  /*2160*/  IMAD R4, R3, 0x4, R6 ;  /* 0x0000000403047824 */ /* 0x000fe200078e0206 */
[----:B-1----:R-:W-:-:S04]  /*2170*/  IADD3 R3, PT, PT, R2, R3, RZ ;  /* 0x0000000302037210 */ /* 0x002fc80007ffe0ff */
[----:B------:R0:W-:Y:S01]  /*2180*/  STS [R4], RZ ;  /* 0x000000ff04007388 */ /* 0x0001e20000000800 */
[----:B------:R-:W-:-:S13]  /*2190*/  ISETP.GE.AND P0, PT, R3, R8, PT ;  /* 0x000000080300720c */ /* 0x000fda0003f06270 */
[----:B0-----:R-:W-:Y:S05]  /*21a0*/  @!P0 BRA `(.L_x_19) ;  /* 0xfffffffc00ec8947 */ /* 0x001fea000383ffff */
.L_x_2:
[----:B------:R-:W-:Y:S05]  /*21b0*/  BSYNC.RECONVERGENT B0 ;  /* 0x0000000000007941 */ /* 0x000fea0003800200 */
.L_x_1:
[----:B------:R-:W0:Y:S01]  /*21c0*/  LDCU UR7, c[0x0][0x3c0] ;  /* 0x00007800ff0777ac */ /* 0x000e220008000800 */
[----:B------:R-:W-:Y:S01]  /*21d0*/  BSSY.RECONVERGENT B0, `(.L_x_20) ;  /* 0x0000014000007945 */ /* 0x000fe20003800200 */
[----:B------:R-:W-:Y:S01]  /*21e0*/  IMAD.MOV.U32 R3, RZ, RZ, RZ ;  /* 0x000000ffff037224 */ /* 0x000fe200078e00ff */
[----:B------:R-:W0:Y:S02]  /*21f0*/  LDCU.64 UR4, c[0x0][0x3d0] ;  /* 0x00007a00ff0477ac */ /* 0x000e240008000a00 */
[----:B0-----:R-:W-:-:S04]  /*2200*/  UIMAD UR4, UR4, UR7, URZ ;  /* 0x00000007040472a4 */ /* 0x001fc8000f8e02ff */
[----:B------:R-:W-:Y:S01]  /*2210*/  UIMAD UR7, UR4, UR5, URZ ;  /* 0x00000005040772a4 */ /* 0x000fe2000f8e02ff */
[----:B------:R-:W-:Y:S05]  /*2220*/  BAR.SYNC.DEFER_BLOCKING 0x0 ;  /* 0x0000000000007b1d */ /* 0x000fea0000010000 */
[----:B------:R-:W-:-:S13]  /*2230*/  ISETP.GE.AND P0, PT, R0, UR7, PT ;  /* 0x0000000700007c0c */ /* 0x000fda000bf06270 */
[----:B------:R-:W-:Y:S05]  /*2240*/  @P0 BRA `(.L_x_21) ;  /* 0x0000000000300947 */ /* 0x000fea0003800000 */
[----:B------:R-:W0:Y:S01]  /*2250*/  S2R R7, SR_CgaCtaId ;  /* 0x0000000000077919 */ /* 0x000e220000008800 */
[----:B------:R-:W1:Y:S01]  /*2260*/  LDC R5, c[0x0][0x360] ;  /* 0x0000d800ff057b82 */ /* 0x000e620000000800 */
[----:B------:R-:W-:Y:S01]  /*2270*/  MOV R2, 0x400 ;  /* 0x0000040000027802 */ /* 0x000fe20000000f00 */
[----:B------:R-:W-:-:S03]  /*2280*/  IMAD.MOV.U32 R3, RZ, RZ, RZ ;  /* 0x000000ffff037224 */ /* 0x000fc600078e00ff */
[----:B0-----:R-:W-:Y:S02]  /*2290*/  LEA R7, R7, R2, 0x18 ;  /* 0x0000000207077211 */ /* 0x001fe400078ec0ff */
[----:B------:R-:W-:-:S07]  /*22a0*/  MOV R2, R0 ;  /* 0x0000000000027202 */ /* 0x000fce0000000f00 */
.L_x_22:
[----:B------:R-:W-:Y:S02]  /*22b0*/  IMAD R4, R2, 0x4, R7 ;  /* 0x0000000402047824 */ /* 0x000fe400078e0207 */
[----:B-1----:R-:W-:-:S04]  /*22c0*/  IMAD.IADD R2, R5, 0x1, R2 ;  /* 0x0000000105027824 */ /* 0x002fc800078e0202 */
[----:B------:R-:W0:Y:S01]  /*22d0*/  LDS R4, [R4] ;  /* 0x0000000004047984 */ /* 0x000e220000000800 */
[----:B------:R-:W-:Y:S01]  /*22e0*/  ISETP.GE.AND P0, PT, R2, UR7, PT ;  /* 0x0000000702007c0c */ /* 0x000fe2000bf06270 */
[----:B0-----:R-:W-:-:S12]  /*22f0*/  FADD R3, R4, R3 ;  /* 0x0000000304037221 */ /* 0x001fd80000000000 */
[----:B------:R-:W-:Y:S05]  /*2300*/  @!P0 BRA `(.L_x_22) ;  /* 0xfffffffc00e88947 */ /* 0x000fea000383ffff */
.L_x_21:
[----:B------:R-:W-:Y:S05]  /*2310*/  BSYNC.RECONVERGENT B0 ;  /* 0x0000000000007941 */ /* 0x000fea0003800200 */
.L_x_20:
[----:B------:R-:W0:Y:S01]  /*2320*/  S2UR UR5, SR_CgaCtaId ;  /* 0x00000000000579c3 */ /* 0x000e220000008800 */
[----:B------:R-:W-:Y:S01]  /*2330*/  UMOV UR4, 0x400 ;  /* 0x0000040000047882 */ /* 0x000fe20000000000 */
[----:B------:R-:W-:Y:S01]  /*2340*/  BSSY.RECONVERGENT B0, `(.L_x_23) ;  /* 0x0000009000007945 */ /* 0x000fe20003800200 */
[----:B------:R-:W-:Y:S01]  /*2350*/  ISETP.GE.AND P2, PT, R0, UR7, PT ;  /* 0x0000000700007c0c */ /* 0x000fe2000bf46270 */
[----:B0-----:R-:W-:-:S04]  /*2360*/  ULEA UR5, UR5, UR4, 0x18 ;  /* 0x0000000405057291 */ /* 0x001fc8000f8ec0ff */
[----:B------:R-:W-:-:S12]  /*2370*/  ULEA UR4, UR7, UR5, 0x2 ;  /* 0x0000000507047291 */ /* 0x000fd8000f8e10ff */
.L_x_24:
[----:B------:R-:W0:Y:S01]  /*2380*/  LDS R4, [UR4] ;  /* 0x00000004ff047984 */ /* 0x000e220008000800 */
[----:B------:R-:W-:Y:S01]  /*2390*/  MOV R2, UR4 ;  /* 0x0000000400027c02 */ /* 0x000fe20008000f00 */
[----:B0-----:R-:W-:-:S05]  /*23a0*/  FADD R5, R3, R4 ;  /* 0x0000000403057221 */ /* 0x001fca0000000000 */
[----:B------:R-:W0:Y:S02]  /*23b0*/  ATOMS.CAST.SPIN P0, [R2], R4, R5 ;  /* 0x000000040200758d */ /* 0x000e240001800005 */
[----:B0-----:R-:W-:Y:S05]  /*23c0*/  @!P0 BRA `(.L_x_24) ;  /* 0xfffffffc00ec8947 */ /* 0x001fea000383ffff */
[----:B------:R-:W-:Y:S05]  /*23d0*/  BSYNC.RECONVERGENT B0 ;  /* 0x0000000000007941 */ /* 0x000fea0003800200 */
.L_x_23:
[----:B------:R-:W-:Y:S01]  /*23e0*/  BAR.SYNC.DEFER_BLOCKING 0x0 ;  /* 0x0000000000007b1d */ /* 0x000fe20000010000 */
[----:B------:R-:W-:-:S05]  /*23f0*/  I2FP.F32.S32 R3, UR7 ;  /* 0x0000000700037c45 */ /* 0x000fca0008201400 */
[----:B------:R-:W0:Y:S02]  /*2400*/  MUFU.RCP R4, R3 ;  /* 0x0000000300047308 */ /* 0x000e240000001000 */
[----:B0-----:R-:W-:Y:S01]  /*2410*/  FFMA R5, -R3, R4, 1 ;  /* 0x3f80000003057423 */ /* 0x001fe20000000104 */
[----:B------:R-:W0:Y:S03]  /*2420*/  LDS R2, [UR4] ;  /* 0x00000004ff027984 */ /* 0x000e260008000800 */
[----:B------:R-:W-:Y:S02]  /*2430*/  FFMA R5, R4, R5, R4 ;  /* 0x0000000504057223 */ /* 0x000fe40000000004 */
[----:B0-----:R-:W0:Y:S02]  /*2440*/  FCHK P0, R2, R3 ;  /* 0x0000000302007302 */ /* 0x001e240000000000 */
[----:B------:R-:W-:-:S04]  /*2450*/  FFMA R8, R2, R5, RZ ;  /* 0x0000000502087223 */ /* 0x000fc800000000ff */
[----:B------:R-:W-:-:S04]  /*2460*/  FFMA R4, -R3, R8, R2 ;  /* 0x0000000803047223 */ /* 0x000fc80000000102 */
[----:B------:R-:W-:Y:S01]  /*2470*/  FFMA R8, R5, R4, R8 ;  /* 0x0000000405087223 */ /* 0x000fe20000000008 */
[----:B0-----:R-:W-:Y:S06]  /*2480*/  @!P0 BRA `(.L_x_25) ;  /* 0x00000000000c8947 */ /* 0x001fec0003800000 */
[----:B------:R-:W-:-:S07]  /*2490*/  MOV R4, 0x24b0 ;  /* 0x000024b000047802 */ /* 0x000fce0000000f00 */
[----:B------:R-:W-:Y:S05]  /*24a0*/  CALL.REL.NOINC `($__internal_0_$__cuda_sm3x_div_rn_noftz_f32_slowpath) ;  /* 0x0000000400dc7944 */ /* 0x000fea0003c00000 */
[----:B------:R-:W-:-:S07]  /*24b0*/  IMAD.MOV.U32 R8, RZ, RZ, R2 ;  /* 0x000000ffff087224 */ /* 0x000fce00078e0002 */
.L_x_25:
[----:B------:R-:W-:Y:S01]  /*24c0*/  BAR.SYNC.DEFER_BLOCKING 0x0 ;  /* 0x0000000000007b1d */ /* 0x000fe20000010000 */
[----:B------:R-:W-:Y:S01]  /*24d0*/  ISETP.GE.AND P3, PT, R0, UR7, PT ;  /* 0x0000000700007c0c */ /* 0x000fe2000bf66270 */
[----:B------:R-:W-:-:S04]  /*24e0*/  IMAD.MOV.U32 R5, RZ, RZ, RZ ;  /* 0x000000ffff057224 */ /* 0x000fc800078e00ff */
[----:B------:R-:W-:Y:S04]  /*24f0*/  BSSY.RECONVERGENT B0, `(.L_x_26) ;  /* 0x000000c000007945 */ /* 0x000fe80003800200 */
[----:B------:R-:W-:Y:S05]  /*2500*/  @P2 BRA `(.L_x_27) ;  /* 0x0000000000282947 */ /* 0x000fea0003800000 */
[----:B------:R-:W0:Y:S01]  /*2510*/  LDC R9, c[0x0][0x360] ;  /* 0x0000d800ff097b82 */ /* 0x000e220000000800 */
[----:B------:R-:W-:Y:S02]  /*2520*/  HFMA2 R5, -RZ, RZ, 0, 0 ;  /* 0x00000000ff057431 */ /* 0x000fe400000001ff */
[----:B------:R-:W-:-:S07]  /*2530*/  IMAD.MOV.U32 R2, RZ, RZ, R0 ;  /* 0x000000ffff027224 */ /* 0x000fce00078e0000 */
.L_x_28:
[----:B------:R-:W-:Y:S01]  /*2540*/  LEA R4, R2, UR5, 0x2 ;  /* 0x0000000502047c11 */ /* 0x000fe2000f8e10ff */
[----:B0-----:R-:W-:-:S04]  /*2550*/  IMAD.IADD R2, R9, 0x1, R2 ;  /* 0x0000000109027824 */ /* 0x001fc800078e0202 */
[----:B------:R-:W0:Y:S01]  /*2560*/  LDS R7, [R4] ;  /* 0x0000000004077984 */ /* 0x000e220000000800 */
[----:B------:R-:W-:Y:S01]  /*2570*/  ISETP.GE.AND P0, PT, R2, UR7, PT ;  /* 0x0000000702007c0c */ /* 0x000fe2000bf06270 */
[----:B0-----:R-:W-:-:S04]  /*2580*/  FADD R6, R7, -R8 ;  /* 0x8000000807067221 */ /* 0x001fc80000000000 */
[----:B------:R-:W-:-:S08]  /*2590*/  FFMA R5, R6, R6, R5 ;  /* 0x0000000606057223 */ /* 0x000fd00000000005 */
[----:B------:R-:W-:Y:S05]  /*25a0*/  @!P0 BRA `(.L_x_28) ;  /* 0xfffffffc00e48947 */ /* 0x000fea000383ffff */
.L_x_27:
[----:B------:R-:W-:Y:S05]  /*25b0*/  BSYNC.RECONVERGENT B0 ;  /* 0x0000000000007941 */ /* 0x000fea0003800200 */
.L_x_26:
[----:B------:R-:W-:Y:S01]  /*25c0*/  BSSY.RECONVERGENT B0, `(.L_x_29) ;  /* 0x0000006000007945 */ /* 0x000fe20003800200 */
.L_x_30:
[----:B------:R-:W0:Y:S01]  /*25d0*/  LDS R6, [UR4+0x4] ;  /* 0x00000404ff067984 */ /* 0x000e220008000800 */
[----:B------:R-:W-:Y:S01]  /*25e0*/  MOV R2, UR4 ;  /* 0x0000000400027c02 */ /* 0x000fe20008000f00 */
[----:B0-----:R-:W-:-:S05]  /*25f0*/  FADD R7, R5, R6 ;  /* 0x0000000605077221 */ /* 0x001fca0000000000 */
[----:B------:R-:W0:Y:S02]  /*2600*/  ATOMS.CAST.SPIN P0, [R2+0x4], R6, R7 ;  /* 0x000004060200758d */ /* 0x000e240001800007 */
[----:B0-----:R-:W-:Y:S05]  /*2610*/  @!P0 BRA `(.L_x_30) ;  /* 0xfffffffc00ec8947 */ /* 0x001fea000383ffff */
[----:B------:R-:W-:Y:S05]  /*2620*/  BSYNC.RECONVERGENT B0 ;  /* 0x0000000000007941 */ /* 0x000fea0003800200 */
.L_x_29:
[----:B------:R-:W-:Y:S06]  /*2630*/  BAR.SYNC.DEFER_BLOCKING 0x0 ;  /* 0x0000000000007b1d */ /* 0x000fec0000010000 */
[----:B------:R-:W0:Y:S02]  /*2640*/  MUFU.RCP R2, R3 ;  /* 0x0000000300027308 */ /* 0x000e240000001000 */
[----:B0-----:R-:W-:Y:S01]  /*2650*/  FFMA R5, -R3, R2, 1 ;  /* 0x3f80000003057423 */ /* 0x001fe20000000102 */
[----:B------:R-:W0:Y:S03]  /*2660*/  LDS R4, [UR4+0x4] ;  /* 0x00000404ff047984 */ /* 0x000e260008000800 */
[----:B------:R-:W-:-:S02]  /*2670*/  FFMA R2, R2, R5, R2 ;  /* 0x0000000502027223 */ /* 0x000fc40000000002 */
[----:B0-----:R-:W0:Y:S02]  /*2680*/  FCHK P0, R4, R3 ;  /* 0x0000000304007302 */ /* 0x001e240000000000 */
[----:B------:R-:W-:-:S04]  /*2690*/  FFMA R5, R2, R4, RZ ;  /* 0x0000000402057223 */ /* 0x000fc800000000ff */
[----:B------:R-:W-:-:S04]  /*26a0*/  FFMA R6, -R3, R5, R4 ;  /* 0x0000000503067223 */ /* 0x000fc80000000104 */
[----:B------:R-:W-:Y:S01]  /*26b0*/  FFMA R2, R2, R6, R5 ;  /* 0x0000000602027223 */ /* 0x000fe20000000005 */
[----:B0-----:R-:W-:Y:S06]  /*26c0*/  @!P0 BRA `(.L_x_31) ;  /* 0x00000000000c8947 */ /* 0x001fec0003800000 */
[----:B------:R-:W-:Y:S01]  /*26d0*/  IMAD.MOV.U32 R2, RZ, RZ, R4 ;  /* 0x000000ffff027224 */ /* 0x000fe200078e0004 */
[----:B------:R-:W-:-:S07]  /*26e0*/  MOV R4, 0x2700 ;  /* 0x0000270000047802 */ /* 0x000fce0000000f00 */
[----:B------:R-:W-:Y:S05]  /*26f0*/  CALL.REL.NOINC `($__internal_0_$__cuda_sm3x_div_rn_noftz_f32_slowpath) ;  /* 0x0000000400487944 */ /* 0x000fea0003c00000 */
.L_x_31:
[----:B------:R-:W-:Y:S06]  /*2700*/  BAR.SYNC.DEFER_BLOCKING 0x0 ;  /* 0x0000000000007b1d */ /* 0x000fec0000010000 */
[----:B------:R-:W0:Y:S02]  /*2710*/  LDCU UR4, c[0x0][0x3d8] ;  /* 0x00007b00ff0477ac */ /* 0x000e240008000800 */
[----:B0-----:R-:W-:Y:S01]  /*2720*/  FADD R12, R2, UR4 ;  /* 0x00000004020c7e21 */ /* 0x001fe20008000000 */
[----:B------:R-:W-:Y:S06]  /*2730*/  @P3 EXIT ;  /* 0x000000000000394d */ /* 0x000fec0003800000 */
[----:B------:R-:W0:Y:S01]  /*2740*/  LDC.64 R10, c[0x0][0x3d0] ;  /* 0x0000f400ff0a7b82 */ /* 0x000e220000000a00 */
[----:B------:R-:W-:Y:S01]  /*2750*/  FSETP.GEU.AND P1, PT, |R12|, 1.175494350822287508e-38, PT ;  /* 0x008000000c00780b */ /* 0x000fe20003f2e200 */
[----:B------:R-:W1:Y:S01]  /*2760*/  LDCU UR9, c[0x0][0x3c0] ;  /* 0x00007800ff0977ac */ /* 0x000e620008000800 */
[----:B------:R-:W2:Y:S05]  /*2770*/  LDCU UR8, c[0x0][0x360] ;  /* 0x00006c00ff0877ac */ /* 0x000eaa0008000800 */
[----:B------:R-:W3:Y:S01]  /*2780*/  LDC.64 R2, c[0x0][0x398] ;  /* 0x0000e600ff027b82 */ /* 0x000ee20000000a00 */
[----:B------:R-:W-:-:S05]  /*2790*/  UIMAD UR4, UR7, UR6, URZ ;  /* 0x00000006070472a4 */ /* 0x000fca000f8e02ff */
[----:B------:R-:W-:Y:S02]  /*27a0*/  @!P1 FMUL R12, R12, 16777216 ;  /* 0x4b8000000c0c9820 */ /* 0x000fe40000400000 */
[----:B------:R-:W4:Y:S02]  /*27b0*/  LDC.64 R4, c[0x0][0x3a0] ;  /* 0x0000e800ff047b82 */ /* 0x000f240000000a00 */
[----:B------:R-:W5:Y:S01]  /*27c0*/  MUFU.RSQ R14, R12 ;  /* 0x0000000c000e7308 */ /* 0x000f620000001400 */
[----:B-1----:R-:W-:Y:S02]  /*27d0*/  ISETP.NE.AND P0, PT, RZ, UR9, PT ;  /* 0x00000009ff007c0c */ /* 0x002fe4000bf05270 */
[----:B------:R-:W-:Y:S01]  /*27e0*/  LOP3.LUT R15, RZ, UR9, RZ, 0x33, !PT ;  /* 0x00000009ff0f7c12 */ /* 0x000fe2000f8e33ff */
[----:B0-----:R-:W-:Y:S02]  /*27f0*/  IMAD R11, R10, R11, RZ ;  /* 0x0000000b0a0b7224 */ /* 0x001fe400078e02ff */
[----:B------:R-:W0:Y:S03]  /*2800*/  LDC.64 R6, c[0x0][0x3a8] ;  /* 0x0000ea00ff067b82 */ /* 0x000e260000000a00 */
[----:B------:R-:W-:-:S04]  /*2810*/  IABS R9, R11 ;  /* 0x0000000b00097213 */ /* 0x000fc80000000000 */
[----:B------:R-:W1:Y:S01]  /*2820*/  I2F.RP R13, R9 ;  /* 0x00000009000d7306 */ /* 0x000e620000209400 */
[----:B------:R-:W0:Y:S01]  /*2830*/  LDC R10, c[0x0][0x3c0] ;  /* 0x0000f000ff0a7b82 */ /* 0x000e220000000800 */
[----:B-----5:R-:W-:-:S06]  /*2840*/  @!P1 FMUL R14, R14, 4096 ;  /* 0x458000000e0e9820 */ /* 0x020fcc0000400000 */
[----:B-1----:R-:W1:Y:S02]  /*2850*/  MUFU.RCP R13, R13 ;  /* 0x0000000d000d7308 */ /* 0x002e640000001000 */
[----:B-1----:R-:W-:-:S06]  /*2860*/  VIADD R16, R13, 0xffffffe ;  /* 0x0ffffffe0d107836 */ /* 0x002fcc0000000000 */
[----:B------:R1:W5:Y:S02]  /*2870*/  F2I.FTZ.U32.TRUNC.NTZ R17, R16 ;  /* 0x0000001000117305 */ /* 0x000364000021f000 */
[----:B-1----:R-:W-:Y:S01]  /*2880*/  IMAD.MOV.U32 R16, RZ, RZ, RZ ;  /* 0x000000ffff107224 */ /* 0x002fe200078e00ff */
[----:B-----5:R-:W-:-:S05]  /*2890*/  IADD3 R18, PT, PT, RZ, -R17, RZ ;  /* 0x80000011ff127210 */ /* 0x020fca0007ffe0ff */
[----:B------:R-:W-:-:S04]  /*28a0*/  IMAD R13, R18, R9, RZ ;  /* 0x00000009120d7224 */ /* 0x000fc800078e02ff */
[----:B0-234-:R-:W-:-:S07]  /*28b0*/  IMAD.HI.U32 R16, R17, R13, R16 ;  /* 0x0000000d11107227 */ /* 0x01dfce00078e0010 */
.L_x_32:
[----:B------:R-:W-:Y:S02]  /*28c0*/  IABS R17, R10 ;  /* 0x0000000a00117213 */ /* 0x000fe40000000000 */
[----:B0-----:R-:W-:Y:S02]  /*28d0*/  IABS R12, R11 ;  /* 0x0000000b000c7213 */ /* 0x001fe40000000000 */
[----:B------:R-:W-:Y:S01]  /*28e0*/  IABS R13, R0 ;  /* 0x00000000000d7213 */ /* 0x000fe20000000000 */
[----:B------:R-:W0:Y:S02]  /*28f0*/  I2F.RP R19, R17 ;  /* 0x0000001100137306 */ /* 0x000e240000209400 */
[----:B------:R-:W-:Y:S02]  /*2900*/  IMAD.MOV R18, RZ, RZ, -R12 ;  /* 0x000000ffff127224 */ /* 0x000fe400078e0a0c */
[----:B------:R-:W-:-:S04]  /*2910*/  IMAD.HI.U32 R12, R16, R13, RZ ;  /* 0x0000000d100c7227 */ /* 0x000fc800078e00ff */
[----:B------:R-:W-:Y:S01]  /*2920*/  IMAD R18, R12, R18, R13 ;  /* 0x000000120c127224 */ /* 0x000fe200078e020d */
[----:B------:R-:W-:-:S04]  /*2930*/  IABS R13, R11 ;  /* 0x0000000b000d7213 */ /* 0x000fc80000000000 */
[----:B------:R-:W-:Y:S01]  /*2940*/  ISETP.GT.U32.AND P2, PT, R9, R18, PT ;  /* 0x000000120900720c */ /* 0x000fe20003f44070 */
[----:B0-----:R-:W0:-:S12]  /*2950*/  MUFU.RCP R19, R19 ;  /* 0x0000001300137308 */ /* 0x001e180000001000 */
[----:B------:R-:W-:Y:S01]  /*2960*/  @!P2 IADD3 R18, PT, PT, R18, -R13, RZ ;  /* 0x8000000d1212a210 */ /* 0x000fe20007ffe0ff */
[----:B------:R-:W-:Y:S01]  /*2970*/  @!P2 VIADD R12, R12, 0x1 ;  /* 0x000000010c0ca836 */ /* 0x000fe20000000000 */
[----:B------:R-:W-:Y:S02]  /*2980*/  ISETP.NE.AND P2, PT, R11, RZ, PT ;  /* 0x000000ff0b00720c */ /* 0x000fe40003f45270 */
[----:B------:R-:W-:Y:S01]  /*2990*/  ISETP.GE.U32.AND P1, PT, R18, R9, PT ;  /* 0x000000091200720c */ /* 0x000fe20003f26070 */
[----:B0-----:R-:W-:Y:S01]  /*29a0*/  VIADD R13, R19, 0xffffffe ;  /* 0x0ffffffe130d7836 */ /* 0x001fe20000000000 */
[----:B------:R-:W-:-:S04]  /*29b0*/  LOP3.LUT R18, R0, R11, RZ, 0x3c, !PT ;  /* 0x0000000b00127212 */ /* 0x000fc800078e3cff */
[----:B------:R-:W-:Y:S01]  /*29c0*/  ISETP.GE.AND P3, PT, R18, RZ, PT ;  /* 0x000000ff1200720c */ /* 0x000fe20003f66270 */
[----:B------:R-:W0:Y:S06]  /*29d0*/  F2I.FTZ.U32.TRUNC.NTZ R13, R13 ;  /* 0x0000000d000d7305 */ /* 0x000e2c000021f000 */
[----:B------:R-:W-:-:S05]  /*29e0*/  @P1 IADD3 R12, PT, PT, R12, 0x1, RZ ;  /* 0x000000010c0c1810 */ /* 0x000fca0007ffe0ff */
[----:B------:R-:W-:Y:S02]  /*29f0*/  IMAD.MOV.U32 R18, RZ, RZ, R12 ;  /* 0x000000ffff127224 */ /* 0x000fe400078e000c */
[----:B0-----:R-:W-:-:S03]  /*2a00*/  IMAD.MOV R12, RZ, RZ, -R13 ;  /* 0x000000ffff0c7224 */ /* 0x001fc600078e0a0d */
[----:B------:R-:W-:Y:S02]  /*2a10*/  @!P3 IADD3 R18, PT, PT, -R18, RZ, RZ ;  /* 0x000000ff1212b210 */ /* 0x000fe40007ffe1ff */
[----:B------:R-:W-:Y:S01]  /*2a20*/  @!P2 LOP3.LUT R18, RZ, R11, RZ, 0x33, !PT ;  /* 0x0000000bff12a212 */ /* 0x000fe200078e33ff */
[----:B------:R-:W-:Y:S02]  /*2a30*/  IMAD R19, R12, R17, RZ ;  /* 0x000000110c137224 */ /* 0x000fe400078e02ff */
[----:B------:R-:W-:Y:S01]  /*2a40*/  IMAD.MOV.U32 R12, RZ, RZ, RZ ;  /* 0x000000ffff0c7224 */ /* 0x000fe200078e00ff */
[----:B------:R-:W-:Y:S02]  /*2a50*/  IABS R20, R18 ;  /* 0x0000001200147213 */ /* 0x000fe40000000000 */
[----:B------:R-:W-:Y:S01]  /*2a60*/  ISETP.GE.AND P2, PT, R18, RZ, PT ;  /* 0x000000ff1200720c */ /* 0x000fe20003f46270 */
[----:B------:R-:W-:-:S04]  /*2a70*/  IMAD.HI.U32 R12, R13, R19, R12 ;  /* 0x000000130d0c7227 */ /* 0x000fc800078e000c */
[----:B------:R-:W-:-:S04]  /*2a80*/  IMAD.MOV.U32 R13, RZ, RZ, R20 ;  /* 0x000000ffff0d7224 */ /* 0x000fc800078e0014 */
[----:B------:R-:W-:-:S05]  /*2a90*/  IMAD.HI.U32 R12, R12, R13, RZ ;  /* 0x0000000d0c0c7227 */ /* 0x000fca00078e00ff */
[----:B------:R-:W-:-:S05]  /*2aa0*/  IADD3 R12, PT, PT, -R12, RZ, RZ ;  /* 0x000000ff0c0c7210 */ /* 0x000fca0007ffe1ff */
[----:B------:R-:W-:-:S05]  /*2ab0*/  IMAD R12, R17, R12, R13 ;  /* 0x0000000c110c7224 */ /* 0x000fca00078e020d */
[----:B------:R-:W-:-:S13]  /*2ac0*/  ISETP.GT.U32.AND P1, PT, R17, R12, PT ;  /* 0x0000000c1100720c */ /* 0x000fda0003f24070 */
[----:B------:R-:W-:-:S05]  /*2ad0*/  @!P1 IMAD.IADD R12, R12, 0x1, -R17 ;  /* 0x000000010c0c9824 */ /* 0x000fca00078e0a11 */
[----:B------:R-:W-:-:S13]  /*2ae0*/  ISETP.GT.U32.AND P1, PT, R17, R12, PT ;  /* 0x0000000c1100720c */ /* 0x000fda0003f24070 */
[----:B------:R-:W-:-:S05]  /*2af0*/  @!P1 IMAD.IADD R12, R12, 0x1, -R17 ;  /* 0x000000010c0c9824 */ /* 0x000fca00078e0a11 */
[----:B------:R-:W-:-:S04]  /*2b00*/  @!P2 IADD3 R12, PT, PT, -R12, RZ, RZ ;  /* 0x000000ff0c0ca210 */ /* 0x000fc80007ffe1ff */
[----:B------:R-:W-:-:S05]  /*2b10*/  SEL R21, R15, R12, !P0 ;  /* 0x0000000c0f157207 */ /* 0x000fca0004000000 */
[----:B------:R-:W-:-:S04]  /*2b20*/  IMAD.WIDE R18, R21, 0x4, R4 ;  /* 0x0000000415127825 */ /* 0x000fc800078e0204 */
[----:B------:R-:W-:Y:S02]  /*2b30*/  IMAD.WIDE R20, R21, 0x4, R6 ;  /* 0x0000000415147825 */ /* 0x000fe400078e0206 */
[----:B------:R-:W2:Y:S04]  /*2b40*/  LDG.E R19, desc[UR10][R18.64] ;  /* 0x0000000a12137981 */ /* 0x000ea8000c1e1900 */
[----:B------:R-:W2:Y:S01]  /*2b50*/  LDG.E R21, desc[UR10][R20.64] ;  /* 0x0000000a14157981 */ /* 0x000ea2000c1e1900 */
[C---:B------:R-:W-:Y:S01]  /*2b60*/  LEA R17, R0.reuse, UR5, 0x2 ;  /* 0x0000000500117c11 */ /* 0x040fe2000f8e10ff */
[C---:B------:R-:W-:Y:S02]  /*2b70*/  VIADD R23, R0.reuse, UR4 ;  /* 0x0000000400177c36 */ /* 0x040fe40008000000 */
[----:B------:R-:W-:-:S03]  /*2b80*/  VIADD R0, R0, UR8 ;  /* 0x0000000800007c36 */ /* 0x000fc60008000000 */
[----:B------:R-:W0:Y:S02]  /*2b90*/  LDS R17, [R17] ;  /* 0x0000000011117984 */ /* 0x000e240000000800 */
[----:B------:R-:W-:Y:S01]  /*2ba0*/  ISETP.GE.AND P1, PT, R0, UR7, PT ;  /* 0x0000000700007c0c */ /* 0x000fe2000bf26270 */
[----:B0-----:R-:W-:-:S04]  /*2bb0*/  FADD R13, R17, -R8 ;  /* 0x80000008110d7221 */ /* 0x001fc80000000000 */
[----:B------:R-:W-:Y:S01]  /*2bc0*/  FMUL R22, R14, R13 ;  /* 0x0000000d0e167220 */ /* 0x000fe20000400000 */
[----:B------:R-:W-:-:S04]  /*2bd0*/  IMAD.WIDE R12, R23, 0x4, R2 ;  /* 0x00000004170c7825 */ /* 0x000fc800078e0202 */
[----:B--2---:R-:W-:-:S05]  /*2be0*/  FFMA R23, R22, R19, R21 ;  /* 0x0000001316177223 */ /* 0x004fca0000000015 */
[----:B------:R0:W-:Y:S01]  /*2bf0*/  STG.E desc[UR10][R12.64], R23 ;  /* 0x000000170c007986 */ /* 0x0001e2000c10190a */
[----:B------:R-:W-:Y:S05]  /*2c00*/  @!P1 BRA `(.L_x_32) ;  /* 0xfffffffc002c9947 */ /* 0x000fea000383ffff */
[----:B------:R-:W-:Y:S05]  /*2c10*/  EXIT ;  /* 0x000000000000794d */ /* 0x000fea0003800000 */
        .weak           $__internal_0_$__cuda_sm3x_div_rn_noftz_f32_slowpath
        .type           $__internal_0_$__cuda_sm3x_div_rn_noftz_f32_slowpath,@function
        .size           $__internal_0_$__cuda_sm3x_div_rn_noftz_f32_slowpath,(.L_x_165 - $__internal_0_$__cuda_sm3x_div_rn_noftz_f32_slowpath)
$__internal_0_$__cuda_sm3x_div_rn_noftz_f32_slowpath:
[--C-:B------:R-:W-:Y:S02]  /*2c20*/  SHF.R.U32.HI R6, RZ, 0x17, R3.reuse ;  /* 0x00000017ff067819 */ /* 0x100fe40000011603 */
[----:B------:R-:W-:Y:S02]  /*2c30*/  SHF.R.U32.HI R5, RZ, 0x17, R2 ;  /* 0x00000017ff057819 */ /* 0x000fe40000011602 */
[----:B------:R-:W-:Y:S02]  /*2c40*/  LOP3.LUT R14, R6, 0xff, RZ, 0xc0, !PT ;  /* 0x000000ff060e7812 */ /* 0x000fe400078ec0ff */
[----:B------:R-:W-:Y:S01]  /*2c50*/  LOP3.LUT R11, R5, 0xff, RZ, 0xc0, !PT ;  /* 0x000000ff050b7812 */ /* 0x000fe200078ec0ff */
[----:B------:R-:W-:Y:S01]  /*2c60*/  IMAD.MOV.U32 R5, RZ, RZ, R3 ;  /* 0x000000ffff057224 */ /* 0x000fe200078e0003 */
[----:B------:R-:W-:-:S03]  /*2c70*/  IADD3 R9, PT, PT, R14, -0x1, RZ ;  /* 0xffffffff0e097810 */ /* 0x000fc60007ffe0ff */
[----:B------:R-:W-:Y:S01]  /*2c80*/  VIADD R7, R11, 0xffffffff ;  /* 0xffffffff0b077836 */ /* 0x000fe20000000000 */
[----:B------:R-:W-:-:S04]  /*2c90*/  ISETP.GT.U32.AND P0, PT, R9, 0xfd, PT ;  /* 0x000000fd0900780c */ /* 0x000fc80003f04070 */
[----:B------:R-:W-:-:S13]  /*2ca0*/  ISETP.GT.U32.OR P0, PT, R7, 0xfd, P0 ;  /* 0x000000fd0700780c */ /* 0x000fda0000704470 */
[----:B------:R-:W-:Y:S01]  /*2cb0*/  @!P0 MOV R6, RZ ;  /* 0x000000ff00068202 */ /* 0x000fe20000000f00 */
[----:B------:R-:W-:Y:S06]  /*2cc0*/  @!P0 BRA `(.L_x_33) ;  /* 0x00000000005c8947 */ /* 0x000fec0003800000 */
[----:B------:R-:W-:Y:S02]  /*2cd0*/  FSETP.GTU.FTZ.AND P0, PT, |R2|, +INF , PT ;  /* 0x7f8000000200780b */ /* 0x000fe40003f1c200 */
[----:B------:R-:W-:-:S04]  /*2ce0*/  FSETP.GTU.FTZ.AND P1, PT, |R3|, +INF , PT ;  /* 0x7f8000000300780b */ /* 0x000fc80003f3c200 */
[----:B------:R-:W-:-:S13]  /*2cf0*/  PLOP3.LUT P0, PT, P0, P1, PT, 0xf8, 0x8f ;  /* 0x00000000008f781c */ /* 0x000fda0000703f70 */
[----:B------:R-:W-:Y:S05]  /*2d00*/  @P0 BRA `(.L_x_34) ;  /* 0x0000000400440947 */ /* 0x000fea0003800000 */
[----:B------:R-:W-:-:S13]  /*2d10*/  LOP3.LUT P0, RZ, R5, 0x7fffffff, R2, 0xc8, !PT ;  /* 0x7fffffff05ff7812 */ /* 0x000fda000780c802 */
[----:B------:R-:W-:Y:S05]  /*2d20*/  @!P0 BRA `(.L_x_35) ;  /* 0x0000000400348947 */ /* 0x000fea0003800000 */
[C---:B------:R-:W-:Y:S02]  /*2d30*/  FSETP.NEU.FTZ.AND P1, PT, |R2|.reuse, +INF , PT ;  /* 0x7f8000000200780b */ /* 0x040fe40003f3d200 */
[----:B------:R-:W-:Y:S02]  /*2d40*/  FSETP.NEU.FTZ.AND P4, PT, |R3|, +INF , PT ;  /* 0x7f8000000300780b */ /* 0x000fe40003f9d200 */
[----:B------:R-:W-:-:S11]  /*2d50*/  FSETP.NEU.FTZ.AND P0, PT, |R2|, +INF , PT ;  /* 0x7f8000000200780b */ /* 0x000fd60003f1d200 */
[----:B------:R-:W-:Y:S05]  /*2d60*/  @!P4 BRA !P1, `(.L_x_35) ;  /* 0x000000040024c947 */ /* 0x000fea0004800000 */
[----:B------:R-:W-:-:S04]  /*2d70*/  LOP3.LUT P1, RZ, R2, 0x7fffffff, RZ, 0xc0, !PT ;  /* 0x7fffffff02ff7812 */ /* 0x000fc8000782c0ff */
[----:B------:R-:W-:-:S13]  /*2d80*/  PLOP3.LUT P1, PT, P4, P1, PT, 0x2f, 0xf2 ;  /* 0x0000000000f2781c */ /* 0x000fda0002722577 */
[----:B------:R-:W-:Y:S05]  /*2d90*/  @P1 BRA `(.L_x_36) ;  /* 0x0000000400101947 */ /* 0x000fea0003800000 */
[----:B------:R-:W-:-:S04]  /*2da0*/  LOP3.LUT P1, RZ, R5, 0x7fffffff, RZ, 0xc0, !PT ;  /* 0x7fffffff05ff7812 */ /* 0x000fc8000782c0ff */
[----:B------:R-:W-:-:S13]  /*2db0*/  PLOP3.LUT P0, PT, P0, P1, PT, 0x2f, 0xf2 ;  /* 0x0000000000f2781c */ /* 0x000fda0000702577 */
[----:B------:R-:W-:Y:S05]  /*2dc0*/  @P0 BRA `(.L_x_37) ;  /* 0x0000000000f80947 */ /* 0x000fea0003800000 */
[----:B------:R-:W-:Y:S02]  /*2dd0*/  ISETP.GE.AND P0, PT, R7, RZ, PT ;  /* 0x000000ff0700720c */ /* 0x000fe40003f06270 */
[----:B------:R-:W-:-:S11]  /*2de0*/  ISETP.GE.AND P1, PT, R9, RZ, PT ;  /* 0x000000ff0900720c */ /* 0x000fd60003f26270 */
[----:B------:R-:W-:Y:S02]  /*2df0*/  @P0 IMAD.MOV.U32 R6, RZ, RZ, RZ ;  /* 0x000000ffff060224 */ /* 0x000fe400078e00ff */
[----:B------:R-:W-:Y:S01]  /*2e00*/  @!P0 FFMA R2, R2, 1.84467440737095516160e+19, RZ ;  /* 0x5f80000002028823 */ /* 0x000fe200000000ff */
[----:B------:R-:W-:Y:S02]  /*2e10*/  @!P0 IMAD.MOV.U32 R6, RZ, RZ, -0x40 ;  /* 0xffffffc0ff068424 */ /* 0x000fe400078e00ff */
[----:B------:R-:W-:-:S03]  /*2e20*/  @!P1 FFMA R5, R3, 1.84467440737095516160e+19, RZ ;  /* 0x5f80000003059823 */ /* 0x000fc600000000ff */
[----:B------:R-:W-:-:S07]  /*2e30*/  @!P1 IADD3 R6, PT, PT, R6, 0x40, RZ ;  /* 0x0000004006069810 */ /* 0x000fce0007ffe0ff */
.L_x_33:
[----:B------:R-:W-:-:S05]  /*2e40*/  LEA R10, R14, 0xc0800000, 0x17 ;  /* 0xc08000000e0a7811 */ /* 0x000fca00078eb8ff */
[----:B------:R-:W-:Y:S02]  /*2e50*/  IMAD.IADD R10, R5, 0x1, -R10 ;  /* 0x00000001050a7824 */ /* 0x000fe400078e0a0a */
[----:B------:R-:W-:Y:S02]  /*2e60*/  VIADD R5, R11, 0xffffff81 ;  /* 0xffffff810b057836 */ /* 0x000fe40000000000 */
[----:B------:R-:W0:Y:S01]  /*2e70*/  MUFU.RCP R7, R10 ;  /* 0x0000000a00077308 */ /* 0x000e220000001000 */
[----:B------:R-:W-:Y:S01]  /*2e80*/  FADD.FTZ R9, -R10, -RZ ;  /* 0x800000ff0a097221 */ /* 0x000fe20000010100 */
[----:B------:R-:W-:-:S03]  /*2e90*/  IMAD R2, R5, -0x800000, R2 ;  /* 0xff80000005027824 */ /* 0x000fc600078e0202 */
[----:B0-----:R-:W-:-:S04]  /*2ea0*/  FFMA R12, R7, R9, 1 ;  /* 0x3f800000070c7423 */ /* 0x001fc80000000009 */
[----:B------:R-:W-:-:S04]  /*2eb0*/  FFMA R16, R7, R12, R7 ;  /* 0x0000000c07107223 */ /* 0x000fc80000000007 */
[----:B------:R-:W-:-:S04]  /*2ec0*/  FFMA R7, R2, R16, RZ ;  /* 0x0000001002077223 */ /* 0x000fc800000000ff */
[----:B------:R-:W-:-:S04]  /*2ed0*/  FFMA R12, R9, R7, R2 ;  /* 0x00000007090c7223 */ /* 0x000fc80000000002 */
[----:B------:R-:W-:Y:S01]  /*2ee0*/  FFMA R11, R16, R12, R7 ;  /* 0x0000000c100b7223 */ /* 0x000fe20000000007 */
[----:B------:R-:W-:-:S03]  /*2ef0*/  IADD3 R7, PT, PT, R5, 0x7f, -R14 ;  /* 0x0000007f05077810 */ /* 0x000fc60007ffe80e */
[----:B------:R-:W-:Y:S01]  /*2f00*/  FFMA R12, R9, R11, R2 ;  /* 0x0000000b090c7223 */ /* 0x000fe20000000002 */
[----:B------:R-:W-:-:S03]  /*2f10*/  IADD3 R7, PT, PT, R7, R6, RZ ;  /* 0x0000000607077210 */ /* 0x000fc60007ffe0ff */
[----:B------:R-:W-:-:S05]  /*2f20*/  FFMA R2, R16, R12, R11 ;  /* 0x0000000c10027223 */ /* 0x000fca000000000b */
[----:B------:R-:W-:-:S04]  /*2f30*/  SHF.R.U32.HI R5, RZ, 0x17, R2 ;  /* 0x00000017ff057819 */ /* 0x000fc80000011602 */
[----:B------:R-:W-:-:S05]  /*2f40*/  LOP3.LUT R5, R5, 0xff, RZ, 0xc0, !PT ;  /* 0x000000ff05057812 */ /* 0x000fca00078ec0ff */
[----:B------:R-:W-:-:S04]  /*2f50*/  IMAD.IADD R9, R5, 0x1, R7 ;  /* 0x0000000105097824 */ /* 0x000fc800078e0207 */
[----:B------:R-:W-:-:S05]  /*2f60*/  VIADD R5, R9, 0xffffffff ;  /* 0xffffffff09057836 */ /* 0x000fca0000000000 */
[----:B------:R-:W-:-:S13]  /*2f70*/  ISETP.GE.U32.AND P0, PT, R5, 0xfe, PT ;  /* 0x000000fe0500780c */ /* 0x000fda0003f06070 */
[----:B------:R-:W-:Y:S05]  /*2f80*/  @!P0 BRA `(.L_x_38) ;  /* 0x0000000000808947 */ /* 0x000fea0003800000 */
[----:B------:R-:W-:-:S13]  /*2f90*/  ISETP.GT.AND P0, PT, R9, 0xfe, PT ;  /* 0x000000fe0900780c */ /* 0x000fda0003f04270 */
[----:B------:R-:W-:Y:S05]  /*2fa0*/  @P0 BRA `(.L_x_39) ;  /* 0x00000000006c0947 */ /* 0x000fea0003800000 */
[----:B------:R-:W-:-:S13]  /*2fb0*/  ISETP.GE.AND P0, PT, R9, 0x1, PT ;  /* 0x000000010900780c */ /* 0x000fda0003f06270 */
[----:B------:R-:W-:Y:S05]  /*2fc0*/  @P0 BRA `(.L_x_40) ;  /* 0x0000000000980947 */ /* 0x000fea0003800000 */
[----:B------:R-:W-:Y:S02]  /*2fd0*/  ISETP.GE.AND P0, PT, R9, -0x18, PT ;  /* 0xffffffe80900780c */ /* 0x000fe40003f06270 */
[----:B------:R-:W-:-:S11]  /*2fe0*/  LOP3.LUT R2, R2, 0x80000000, RZ, 0xc0, !PT ;  /* 0x8000000002027812 */ /* 0x000fd600078ec0ff */
[----:B------:R-:W-:Y:S05]  /*2ff0*/  @!P0 BRA `(.L_x_40) ;  /* 0x00000000008c8947 */ /* 0x000fea0003800000 */
[CCC-:B------:R-:W-:Y:S01]  /*3000*/  FFMA.RZ R5, R16.reuse, R12.reuse, R11.reuse ;  /* 0x0000000c10057223 */ /* 0x1c0fe2000000c00b */
[C---:B------:R-:W-:Y:S01]  /*3010*/  IADD3 R10, PT, PT, R9.reuse, 0x20, RZ ;  /* 0x00000020090a7810 */ /* 0x040fe20007ffe0ff */
[CCC-:B------:R-:W-:Y:S01]  /*3020*/  FFMA.RM R6, R16.reuse, R12.reuse, R11.reuse ;  /* 0x0000000c10067223 */ /* 0x1c0fe2000000400b */
[----:B------:R-:W-:Y:S02]  /*3030*/  ISETP.NE.AND P4, PT, R9, RZ, PT ;  /* 0x000000ff0900720c */ /* 0x000fe40003f85270 */
[----:B------:R-:W-:Y:S01]  /*3040*/  LOP3.LUT R7, R5, 0x7fffff, RZ, 0xc0, !PT ;  /* 0x007fffff05077812 */ /* 0x000fe200078ec0ff */
[----:B------:R-:W-:Y:S01]  /*3050*/  FFMA.RP R5, R16, R12, R11 ;  /* 0x0000000c10057223 */ /* 0x000fe2000000800b */
[----:B------:R-:W-:Y:S01]  /*3060*/  ISETP.NE.AND P1, PT, R9, RZ, PT ;  /* 0x000000ff0900720c */ /* 0x000fe20003f25270 */
[----:B------:R-:W-:Y:S01]  /*3070*/  IMAD.MOV R9, RZ, RZ, -R9 ;  /* 0x000000ffff097224 */ /* 0x000fe200078e0a09 */
[----:B------:R-:W-:Y:S02]  /*3080*/  LOP3.LUT R7, R7, 0x800000, RZ, 0xfc, !PT ;  /* 0x0080000007077812 */ /* 0x000fe400078efcff */
[----:B------:R-:W-:-:S02]  /*3090*/  FSETP.NEU.FTZ.AND P0, PT, R5, R6, PT ;  /* 0x000000060500720b */ /* 0x000fc40003f1d000 */
[----:B------:R-:W-:Y:S02]  /*30a0*/  SHF.L.U32 R10, R7, R10, RZ ;  /* 0x0000000a070a7219 */ /* 0x000fe400000006ff */
[----:B------:R-:W-:Y:S02]  /*30b0*/  SEL R6, R9, RZ, P4 ;  /* 0x000000ff09067207 */ /* 0x000fe40002000000 */
[----:B------:R-:W-:Y:S02]  /*30c0*/  ISETP.NE.AND P1, PT, R10, RZ, P1 ;  /* 0x000000ff0a00720c */ /* 0x000fe40000f25270 */
[----:B------:R-:W-:Y:S02]  /*30d0*/  SHF.R.U32.HI R6, RZ, R6, R7 ;  /* 0x00000006ff067219 */ /* 0x000fe40000011607 */
[----:B------:R-:W-:Y:S02]  /*30e0*/  PLOP3.LUT P0, PT, P0, P1, PT, 0xf8, 0x8f ;  /* 0x00000000008f781c */ /* 0x000fe40000703f70 */
[----:B------:R-:W-:-:S02]  /*30f0*/  SHF.R.U32.HI R10, RZ, 0x1, R6 ;  /* 0x00000001ff0a7819 */ /* 0x000fc40000011606 */
[----:B------:R-:W-:-:S04]  /*3100*/  SEL R5, RZ, 0x1, !P0 ;  /* 0x00000001ff057807 */ /* 0x000fc80004000000 */
[----:B------:R-:W-:-:S04]  /*3110*/  LOP3.LUT R5, R5, 0x1, R10, 0xf8, !PT ;  /* 0x0000000105057812 */ /* 0x000fc800078ef80a */
[----:B------:R-:W-:-:S05]  /*3120*/  LOP3.LUT R5, R5, R6, RZ, 0xc0, !PT ;  /* 0x0000000605057212 */ /* 0x000fca00078ec0ff */
[----:B------:R-:W-:-:S05]  /*3130*/  IMAD.IADD R5, R10, 0x1, R5 ;  /* 0x000000010a057824 */ /* 0x000fca00078e0205 */
[----:B------:R-:W-:Y:S01]  /*3140*/  LOP3.LUT R2, R5, R2, RZ, 0xfc, !PT ;  /* 0x0000000205027212 */ /* 0x000fe200078efcff */
[----:B------:R-:W-:Y:S06]  /*3150*/  BRA `(.L_x_40) ;  /* 0x0000000000347947 */ /* 0x000fec0003800000 */
.L_x_39:
[----:B------:R-:W-:-:S04]  /*3160*/  LOP3.LUT R2, R2, 0x80000000, RZ, 0xc0, !PT ;  /* 0x8000000002027812 */ /* 0x000fc800078ec0ff */
[----:B------:R-:W-:Y:S01]  /*3170*/  LOP3.LUT R2, R2, 0x7f800000, RZ, 0xfc, !PT ;  /* 0x7f80000002027812 */ /* 0x000fe200078efcff */
[----:B------:R-:W-:Y:S06]  /*3180*/  BRA `(.L_x_40) ;  /* 0x0000000000287947 */ /* 0x000fec0003800000 */
.L_x_38:
[----:B------:R-:W-:Y:S01]  /*3190*/  LEA R2, R7, R2, 0x17 ;  /* 0x0000000207027211 */ /* 0x000fe200078eb8ff */
[----:B------:R-:W-:Y:S06]  /*31a0*/  BRA `(.L_x_40) ;  /* 0x0000000000207947 */ /* 0x000fec0003800000 */
.L_x_37:
[----:B------:R-:W-:-:S04]  /*31b0*/  LOP3.LUT R2, R5, 0x80000000, R2, 0x48, !PT ;  /* 0x8000000005027812 */ /* 0x000fc800078e4802 */
[----:B------:R-:W-:Y:S01]  /*31c0*/  LOP3.LUT R2, R2, 0x7f800000, RZ, 0xfc, !PT ;  /* 0x7f80000002027812 */ /* 0x000fe200078efcff */
[----:B------:R-:W-:Y:S06]  /*31d0*/  BRA `(.L_x_40) ;  /* 0x0000000000147947 */ /* 0x000fec0003800000 */
.L_x_36:
[----:B------:R-:W-:Y:S01]  /*31e0*/  LOP3.LUT R2, R5, 0x80000000, R2, 0x48, !PT ;  /* 0x8000000005027812 */ /* 0x000fe200078e4802 */
[----:B------:R-:W-:Y:S06]  /*31f0*/  BRA `(.L_x_40) ;  /* 0x00000000000c7947 */ /* 0x000fec0003800000 */
.L_x_35:
[----:B------:R-:W0:Y:S01]  /*3200*/  MUFU.RSQ R2, -QNAN ;  /* 0xffc0000000027908 */ /* 0x000e220000001400 */
[----:B------:R-:W-:Y:S05]  /*3210*/  BRA `(.L_x_40) ;  /* 0x0000000000047947 */ /* 0x000fea0003800000 */
.L_x_34:
[----:B------:R-:W-:-:S07]  /*3220*/  FADD.FTZ R2, R2, R3 ;  /* 0x0000000302027221 */ /* 0x000fce0000010000 */
.L_x_40:
[----:B------:R-:W-:-:S04]  /*3230*/  IMAD.MOV.U32 R5, RZ, RZ, 0x0 ;  /* 0x00000000ff057424 */ /* 0x000fc800078e00ff */
[----:B0-----:R-:W-:Y:S05]  /*3240*/  RET.REL.NODEC R4 `(_Z32conv_gelu_layernorm_fused_kernelPKfS0_S0_PfS0_S0_iiiiiiiiiif) ;  /* 0xffffffcc046c7950 */ /* 0x001fea0003c3ffff */
.L_x_41:
        /* <DEDUP_REMOVED lines=11> */
.L_x_165:


//--------------------- .text._Z28swish_layernorm_fused_kernelPKfPfS0_S0_iiiiff --------------------------
	.section	.text._Z28swish_layernorm_fused_kernelPKfPfS0_S0_iiiiff,"ax",@progbits
	.align	128
        .global         _Z28swish_layernorm_fused_kernelPKfPfS0_S0_iiiiff
        .type           _Z28swish_layernorm_fused_kernelPKfPfS0_S0_iiiiff,@function
        .size           _Z28swish_layernorm_fused_kernelPKfPfS0_S0_iiiiff,(.L_x_167 - _Z28swish_layernorm_fused_kernelPKfPfS0_S0_iiiiff)
        .other          _Z28swish_layernorm_fused_kernelPKfPfS0_S0_iiiiff,@"STO_CUDA_ENTRY STV_DEFAULT"
_Z28swish_layernorm_fused_kernelPKfPfS0_S0_iiiiff:
.text._Z28swish_layernorm_fused_kernelPKfPfS0_S0_iiiiff:
[----:B------:R-:W-:Y:S08]  /*0000*/  LDC R1, c[0x0][0x37c] ;  /* 0x0000df00ff017b82 */ /* 0x000ff00000000800 */
[----:B------:R-:W0:Y:S08]  /*0010*/  S2UR UR6, SR_CTAID.X ;  /* 0x00000000000679c3 */ /* 0x000e300000002500 */
[----:B------:R-:W0:Y:S02]  /*0020*/  LDC R0, c[0x0][0x3a0] ;  /* 0x0000e800ff007b82 */ /* 0x000e240000000800 */
[----:B0-----:R-:W-:-:S13]  /*0030*/  ISETP.LE.AND P0, PT, R0, UR6, PT ;  /* 0x0000000600007c0c */ /* 0x001fda000bf03270 */
[----:B------:R-:W-:Y:S05]  /*0040*/  @P0 EXIT ;  /* 0x000000000000094d */ /* 0x000fea0003800000 */
[----:B------:R-:W0:Y:S01]  /*0050*/  LDC R4, c[0x0][0x3a4] ;  /* 0x0000e900ff047b82 */ /* 0x000e220000000800 */
[----:B------:R-:W1:Y:S01]  /*0060*/  S2R R5, SR_TID.X ;  /* 0x0000000000057919 */ /* 0x000e620000002100 */
[----:B------:R-:W0:Y:S01]  /*0070*/  LDCU.64 UR4, c[0x0][0x3a8] ;  /* 0x00007500ff0477ac */ /* 0x000e220008000a00 */
[----:B------:R-:W-:Y:S01]  /*0080*/  BSSY.RECONVERGENT B0, `(.L_x_42) ;  /* 0x0000031000007945 */ /* 0x000fe20003800200 */
[----:B------:R-:W-:Y:S01]  /*0090*/  IMAD.MOV.U32 R3, RZ, RZ, RZ ;  /* 0x000000ffff037224 */ /* 0x000fe200078e00ff */
[----:B------:R-:W2:Y:S01]  /*00a0*/  LDCU UR7, c[0x0][0x360] ;  /* 0x00006c00ff0777ac */ /* 0x000ea20008000800 */
[----:B------:R-:W3:Y:S01]  /*00b0*/  LDCU.64 UR8, c[0x0][0x358] ;  /* 0x00006b00ff0877ac */ /* 0x000ee20008000a00 */
[----:B0-----:R-:W-:Y:S01]  /*00c0*/  IMAD R4, R4, UR4, RZ ;  /* 0x0000000404047c24 */ /* 0x001fe2000f8e02ff */
[----:B------:R-:W0:Y:S03]  /*00d0*/  LDCU UR4, c[0x0][0x3b0] ;  /* 0x00007600ff0477ac */ /* 0x000e260008000800 */
[----:B------:R-:W-:-:S05]  /*00e0*/  IMAD R4, R4, UR5, RZ ;  /* 0x0000000504047c24 */ /* 0x000fca000f8e02ff */
[----:B-1----:R-:W-:-:S13]  /*00f0*/  ISETP.GE.AND P0, PT, R5, R4, PT ;  /* 0x000000040500720c */ /* 0x002fda0003f06270 */
[----:B0-23--:R-:W-:Y:S05]  /*0100*/  @P0 BRA `(.L_x_43) ;  /* 0x0000000000a00947 */ /* 0x00dfea0003800000 */
[----:B------:R-:W0:Y:S01]  /*0110*/  LDC.64 R6, c[0x0][0x388] ;  /* 0x0000e200ff067b82 */ /* 0x000e220000000a00 */
[----:B------:R-:W-:Y:S02]  /*0120*/  IMAD R10, R4, UR6, RZ ;  /* 0x00000006040a7c24 */ /* 0x000fe4000f8e02ff */
[----:B------:R-:W-:Y:S02]  /*0130*/  IMAD.MOV.U32 R3, RZ, RZ, RZ ;  /* 0x000000ffff037224 */ /* 0x000fe400078e00ff */
[----:B------:R-:W-:-:S03]  /*0140*/  IMAD.MOV.U32 R11, RZ, RZ, R5 ;  /* 0x000000ffff0b7224 */ /* 0x000fc600078e0005 */
[----:B------:R-:W1:Y:S04]  /*0150*/  LDC.64 R8, c[0x0][0x380] ;  /* 0x0000e000ff087b82 */ /* 0x000e680000000a00 */
.L_x_47:
[----:B--2---:R-:W-:-:S05]  /*0160*/  IADD3 R13, PT, PT, R10, R11, RZ ;  /* 0x0000000b0a0d7210 */ /* 0x004fca0007ffe0ff */
[----:B-1----:R-:W-:-:S05]  /*0170*/  IMAD.WIDE R14, R13, 0x4, R8 ;  /* 0x000000040d0e7825 */ /* 0x002fca00078e0208 */
[----:B------:R-:W2:Y:S01]  /*0180*/  LDG.E R12, desc[UR8][R14.64] ;  /* 0x000000080e0c7981 */ /* 0x000ea2000c1e1900 */
[----:B------:R-:W-:Y:S01]  /*0190*/  IMAD.MOV.U32 R17, RZ, RZ, 0x3bbb989d ;  /* 0x3bbb989dff117424 */ /* 0x000fe200078e00ff */
[----:B------:R-:W-:Y:S01]  /*01a0*/  BSSY.RECONVERGENT B1, `(.L_x_44) ;  /* 0x0000019000017945 */ /* 0x000fe20003800200 */
[----:B------:R-:W-:Y:S02]  /*01b0*/  IMAD.MOV.U32 R19, RZ, RZ, 0x437c0000 ;  /* 0x437c0000ff137424 */ /* 0x000fe400078e00ff */
[----:B------:R-:W-:-:S05]  /*01c0*/  VIADD R11, R11, UR7 ;  /* 0x000000070b0b7c36 */ /* 0x000fca0008000000 */
[----:B------:R-:W-:Y:S01]  /*01d0*/  ISETP.GE.AND P3, PT, R11, R4, PT ;  /* 0x000000040b00720c */ /* 0x000fe20003f66270 */
[----:B--2---:R-:W-:-:S04]  /*01e0*/  FMUL R0, R12, -UR4 ;  /* 0x800000040c007c20 */ /* 0x004fc80008400000 */
[----:B------:R-:W-:-:S04]  /*01f0*/  FFMA.SAT R2, R0, R17, 0.5 ;  /* 0x3f00000000027423 */ /* 0x000fc80000002011 */
[----:B------:R-:W-:-:S04]  /*0200*/  FFMA.RM R2, R2, R19, 12582913 ;  /* 0x4b40000102027423 */ /* 0x000fc80000004013 */
[C---:B------:R-:W-:Y:S01]  /*0210*/  FADD R17, R2.reuse, -12583039 ;  /* 0xcb40007f02117421 */ /* 0x040fe20000000000 */
[----:B------:R-:W-:-:S03]  /*0220*/  IMAD.SHL.U32 R2, R2, 0x800000, RZ ;  /* 0x0080000002027824 */ /* 0x000fc600078e00ff */
[----:B------:R-:W-:-:S04]  /*0230*/  FFMA R17, R0, 1.4426950216293334961, -R17 ;  /* 0x3fb8aa3b00117823 */ /* 0x000fc80000000811 */
[----:B------:R-:W-:-:S06]  /*0240*/  FFMA R17, R0, 1.925963033500011079e-08, R17 ;  /* 0x32a5706000117823 */ /* 0x000fcc0000000011 */
[----:B------:R-:W1:Y:S02]  /*0250*/  MUFU.EX2 R17, R17 ;  /* 0x0000001100117308 */ /* 0x000e640000000800 */
[----:B-1----:R-:W-:-:S05]  /*0260*/  FFMA R16, R2, R17, 1 ;  /* 0x3f80000002107423 */ /* 0x002fca0000000011 */
[----:B------:R-:W-:-:S04]  /*0270*/  IADD3 R0, PT, PT, R16, 0x1800000, RZ ;  /* 0x0180000010007810 */ /* 0x000fc80007ffe0ff */
[----:B------:R-:W-:-:S04]  /*0280*/  LOP3.LUT R0, R0, 0x7f800000, RZ, 0xc0, !PT ;  /* 0x7f80000000007812 */ /* 0x000fc800078ec0ff */
[----:B------:R-:W-:-:S13]  /*0290*/  ISETP.GT.U32.AND P0, PT, R0, 0x1ffffff, PT ;  /* 0x01ffffff0000780c */ /* 0x000fda0003f04070 */
[----:B------:R-:W-:Y:S05]  /*02a0*/  @P0 BRA `(.L_x_45) ;  /* 0x0000000000100947 */ /* 0x000fea0003800000 */
[----:B------:R-:W-:-:S07]  /*02b0*/  MOV R14, 0x2d0 ;  /* 0x000002d0000e7802 */ /* 0x000fce0000000f00 */
[----:B0-----:R-:W-:Y:S05]  /*02c0*/  CALL.REL.NOINC `($__internal_1_$__cuda_sm20_rcp_rn_f32_slowpath) ;  /* 0x0000000c001c7944 */ /* 0x001fea0003c00000 */
[----:B------:R-:W-:Y:S01]  /*02d0*/  IMAD.MOV.U32 R15, RZ, RZ, R0 ;  /* 0x000000ffff0f7224 */ /* 0x000fe200078e0000 */
[----:B------:R-:W-:Y:S06]  /*02e0*/  BRA `(.L_x_46) ;  /* 0x0000000000107947 */ /* 0x000fec0003800000 */
.L_x_45:
[----:B------:R-:W1:Y:S02]  /*02f0*/  MUFU.RCP R15, R16 ;  /* 0x00000010000f7308 */ /* 0x000e640000001000 */
[----:B-1----:R-:W-:-:S04]  /*0300*/  FFMA R0, R16, R15, -1 ;  /* 0xbf80000010007423 */ /* 0x002fc8000000000f */
[----:B------:R-:W-:-:S04]  /*0310*/  FADD.FTZ R0, -R0, -RZ ;  /* 0x800000ff00007221 */ /* 0x000fc80000010100 */
[----:B------:R-:W-:-:S07]  /*0320*/  FFMA R15, R15, R0, R15 ;  /* 0x000000000f0f7223 */ /* 0x000fce000000000f */
.L_x_46:
[----:B------:R-:W-:Y:S05]  /*0330*/  BSYNC.RECONVERGENT B1 ;  /* 0x0000000000017941 */ /* 0x000fea0003800200 */
.L_x_44:
[----:B------:R-:W-:Y:S01]  /*0340*/  FMUL R15, R12, R15 ;  /* 0x0000000f0c0f7220 */ /* 0x000fe20000400000 */
[----:B0-----:R-:W-:-:S04]  /*0350*/  IMAD.WIDE R12, R13, 0x4, R6 ;  /* 0x000000040d0c7825 */ /* 0x001fc800078e0206 */
[----:B------:R-:W-:Y:S01]  /*0360*/  FADD R3, R15, R3 ;  /* 0x000000030f037221 */ /* 0x000fe20000000000 */
[----:B------:R2:W-:Y:S01]  /*0370*/  STG.E desc[UR8][R12.64], R15 ;  /* 0x0000000f0c007986 */ /* 0x0005e2000c101908 */
[----:B------:R-:W-:Y:S05]  /*0380*/  @!P3 BRA `(.L_x_47) ;  /* 0xfffffffc0074b947 */ /* 0x000fea000383ffff */
.L_x_43:
[----:B------:R-:W-:Y:S05]  /*0390*/  BSYNC.RECONVERGENT B0 ;  /* 0x0000000000007941 */ /* 0x000fea0003800200 */
.L_x_42:
[----:B------:R-:W0:Y:S01]  /*03a0*/  S2UR UR5, SR_CgaCtaId ;  /* 0x00000000000579c3 */ /* 0x000e220000008800 */
[----:B------:R-:W-:Y:S01]  /*03b0*/  UMOV UR4, 0x400 ;  /* 0x0000040000047882 */ /* 0x000fe20000000000 */
[----:B------:R-:W-:Y:S01]  /*03c0*/  UISETP.GE.U32.AND UP0, UPT, UR7, 0x2, UPT ;  /* 0x000000020700788c */ /* 0x000fe2000bf06070 */
[----:B------:R-:W-:Y:S01]  /*03d0*/  ISETP.NE.AND P1, PT, R5, RZ, PT ;  /* 0x000000ff0500720c */ /* 0x000fe20003f25270 */
[----:B0-----:R-:W-:-:S06]  /*03e0*/  ULEA UR4, UR5, UR4, 0x18 ;  /* 0x0000000405047291 */ /* 0x001fcc000f8ec0ff */
[----:B------:R-:W-:-:S05]  /*03f0*/  LEA R6, R5, UR4, 0x2 ;  /* 0x0000000405067c11 */ /* 0x000fca000f8e10ff */
[----:B------:R0:W-:Y:S01]  /*0400*/  STS [R6], R3 ;  /* 0x0000000306007388 */ /* 0x0001e20000000800 */
[----:B------:R-:W-:Y:S06]  /*0410*/  BAR.SYNC.DEFER_BLOCKING 0x0 ;  /* 0x0000000000007b1d */ /* 0x000fec0000010000 */
[----:B------:R-:W-:Y:S05]  /*0420*/  BRA.U !UP0, `(.L_x_48) ;  /* 0x0000000108307547 */ /* 0x000fea000b800000 */
[----:B------:R-:W-:-:S07]  /*0430*/  IMAD.U32 R0, RZ, RZ, UR7 ;  /* 0x00000007ff007e24 */ /* 0x000fce000f8e00ff */
.L_x_49:
[----:B------:R-:W-:-:S04]  /*0440*/  SHF.R.U32.HI R7, RZ, 0x1, R0 ;  /* 0x00000001ff077819 */ /* 0x000fc80000011600 */
[----:B------:R-:W-:-:S13]  /*0450*/  ISETP.GE.U32.AND P0, PT, R5, R7, PT ;  /* 0x000000070500720c */ /* 0x000fda0003f06070 */
[----:B------:R-:W-:Y:S01]  /*0460*/  @!P0 LEA R2, R7, R6, 0x2 ;  /* 0x0000000607028211 */ /* 0x000fe200078e10ff */
[----:B0-----:R-:W-:Y:S05]  /*0470*/  @!P0 LDS R3, [R6] ;  /* 0x0000000006038984 */ /* 0x001fea0000000800 */
[----:B------:R-:W0:Y:S02]  /*0480*/  @!P0 LDS R2, [R2] ;  /* 0x0000000002028984 */ /* 0x000e240000000800 */
[----:B0-----:R-:W-:-:S05]  /*0490*/  @!P0 FADD R3, R2, R3 ;  /* 0x0000000302038221 */ /* 0x001fca0000000000 */
[----:B------:R1:W-:Y:S01]  /*04a0*/  @!P0 STS [R6], R3 ;  /* 0x0000000306008388 */ /* 0x0003e20000000800 */
[----:B------:R-:W-:Y:S01]  /*04b0*/  BAR.SYNC.DEFER_BLOCKING 0x0 ;  /* 0x0000000000007b1d */ /* 0x000fe20000010000 */
[----:B------:R-:W-:Y:S01]  /*04c0*/  ISETP.GT.U32.AND P0, PT, R0, 0x3, PT ;  /* 0x000000030000780c */ /* 0x000fe20003f04070 */
[----:B------:R-:W-:-:S12]  /*04d0*/  IMAD.MOV.U32 R0, RZ, RZ, R7 ;  /* 0x000000ffff007224 */ /* 0x000fd800078e0007 */
[----:B-1----:R-:W-:Y:S05]  /*04e0*/  @P0 BRA `(.L_x_49) ;  /* 0xfffffffc00d40947 */ /* 0x002fea000383ffff */
.L_x_48:
[----:B------:R-:W-:Y:S04]  /*04f0*/  BSSY.RECONVERGENT B0, `(.L_x_50) ;  /* 0x0000016000007945 */ /* 0x000fe80003800200 */
[----:B------:R-:W-:Y:S05]  /*0500*/  @P1 BRA `(.L_x_51) ;  /* 0x0000000000501947 */ /* 0x000fea0003800000 */
[----:B------:R-:W1:Y:S01]  /*0510*/  S2UR UR5, SR_CgaCtaId ;  /* 0x00000000000579c3 */ /* 0x000e620000008800 */
[----:B------:R-:W-:Y:S01]  /*0520*/  UMOV UR4, 0x400 ;  /* 0x0000040000047882 */ /* 0x000fe20000000000 */
[----:B0-----:R-:W-:-:S04]  /*0530*/  I2FP.F32.S32 R3, R4 ;  /* 0x0000000400037245 */ /* 0x001fc80000201400 */
[----:B------:R-:W0:Y:S02]  /*0540*/  MUFU.RCP R2, R3 ;  /* 0x0000000300027308 */ /* 0x000e240000001000 */
[----:B0-----:R-:W-:Y:S01]  /*0550*/  FFMA R7, -R3, R2, 1 ;  /* 0x3f80000003077423 */ /* 0x001fe20000000102 */
[----:B-1----:R-:W-:-:S03]  /*0560*/  ULEA UR4, UR5, UR4, 0x18 ;  /* 0x0000000405047291 */ /* 0x002fc6000f8ec0ff */
[----:B------:R-:W-:-:S06]  /*0570*/  FFMA R7, R2, R7, R2 ;  /* 0x0000000702077223 */ /* 0x000fcc0000000002 */
[----:B------:R-:W0:Y:S02]  /*0580*/  LDS R0, [UR4] ;  /* 0x00000004ff007984 */ /* 0x000e240008000800 */
[----:B0-----:R-:W0:Y:S01]  /*0590*/  FCHK P0, R0, R3 ;  /* 0x0000000300007302 */ /* 0x001e220000000000 */
[----:B------:R-:W-:-:S04]  /*05a0*/  FFMA R2, R0, R7, RZ ;  /* 0x0000000700027223 */ /* 0x000fc800000000ff */
[----:B------:R-:W-:-:S04]  /*05b0*/  FFMA R6, -R3, R2, R0 ;  /* 0x0000000203067223 */ /* 0x000fc80000000100 */
[----:B------:R-:W-:Y:S01]  /*05c0*/  FFMA R2, R7, R6, R2 ;  /* 0x0000000607027223 */ /* 0x000fe20000000002 */
[----:B0-----:R-:W-:Y:S06]  /*05d0*/  @!P0 BRA `(.L_x_52) ;  /* 0x00000000000c8947 */ /* 0x001fec0003800000 */
[----:B------:R-:W-:-:S07]  /*05e0*/  MOV R2, 0x600 ;  /* 0x0000060000027802 */ /* 0x000fce0000000f00 */
[----:B--2---:R-:W-:Y:S05]  /*05f0*/  CALL.REL.NOINC `($__internal_2_$__cuda_sm3x_div_rn_noftz_f32_slowpath) ;  /* 0x0000000c00287944 */ /* 0x004fea0003c00000 */
[----:B------:R-:W-:-:S07]  /*0600*/  IMAD.MOV.U32 R2, RZ, RZ, R0 ;  /* 0x000000ffff027224 */ /* 0x000fce00078e0000 */
.L_x_52:
[----:B------:R-:W0:Y:S01]  /*0610*/  S2UR UR5, SR_CgaCtaId ;  /* 0x00000000000579c3 */ /* 0x000e220000008800 */
[----:B------:R-:W-:Y:S02]  /*0620*/  UMOV UR4, 0x400 ;  /* 0x0000040000047882 */ /* 0x000fe40000000000 */
[----:B0-----:R-:W-:-:S09]  /*0630*/  ULEA UR4, UR5, UR4, 0x18 ;  /* 0x0000000405047291 */ /* 0x001fd2000f8ec0ff */
[----:B------:R1:W-:Y:S03]  /*0640*/  STS [UR4], R2 ;  /* 0x00000002ff007988 */ /* 0x0003e60008000804 */
.L_x_51:
[----:B------:R-:W-:Y:S05]  /*0650*/  BSYNC.RECONVERGENT B0 ;  /* 0x0000000000007941 */ /* 0x000fea0003800200 */
.L_x_50:
[----:B------:R-:W3:Y:S08]  /*0660*/  S2UR UR5, SR_CgaCtaId ;  /* 0x00000000000579c3 */ /* 0x000ef00000008800 */
[----:B------:R-:W-:Y:S01]  /*0670*/  BAR.SYNC.DEFER_BLOCKING 0x0 ;  /* 0x0000000000007b1d */ /* 0x000fe20000010000 */
[----:B------:R-:W-:Y:S01]  /*0680*/  ISETP.GE.AND P0, PT, R5, R4, PT ;  /* 0x000000040500720c */ /* 0x000fe20003f06270 */
[----:B------:R-:W-:-:S04]  /*0690*/  IMAD.MOV.U32 R0, RZ, RZ, RZ ;  /* 0x000000ffff007224 */ /* 0x000fc800078e00ff */
[----:B------:R-:W-:Y:S01]  /*06a0*/  UMOV UR4, 0x400 ;  /* 0x0000040000047882 */ /* 0x000fe20000000000 */
[----:B------:R-:W-:Y:S01]  /*06b0*/  BSSY.RECONVERGENT B0, `(.L_x_53) ;  /* 0x0000010000007945 */ /* 0x000fe20003800200 */
[----:B---3--:R-:W-:-:S09]  /*06c0*/  ULEA UR4, UR5, UR4, 0x18 ;  /* 0x0000000405047291 */ /* 0x008fd2000f8ec0ff */
[----:B------:R-:W3:Y:S01]  /*06d0*/  LDS R16, [UR4] ;  /* 0x00000004ff107984 */ /* 0x000ee20008000800 */
[----:B------:R-:W-:Y:S05]  /*06e0*/  @P0 BRA `(.L_x_54) ;  /* 0x0000000000300947 */ /* 0x000fea0003800000 */
[----:B0-----:R-:W0:Y:S01]  /*06f0*/  LDC.64 R6, c[0x0][0x388] ;  /* 0x0000e200ff067b82 */ /* 0x001e220000000a00 */
[----:B------:R-:W-:Y:S02]  /*0700*/  HFMA2 R0, -RZ, RZ, 0, 0 ;  /* 0x00000000ff007431 */ /* 0x000fe400000001ff */
[----:B------:R-:W-:Y:S02]  /*0710*/  IMAD R8, R4, UR6, RZ ;  /* 0x0000000604087c24 */ /* 0x000fe4000f8e02ff */
[----:B------:R-:W-:-:S07]  /*0720*/  IMAD.MOV.U32 R9, RZ, RZ, R5 ;  /* 0x000000ffff097224 */ /* 0x000fce00078e0005 */
.L_x_55:
[----:B------:R-:W-:-:S04]  /*0730*/  IMAD.IADD R3, R8, 0x1, R9 ;  /* 0x0000000108037824 */ /* 0x000fc800078e0209 */
[----:B01----:R-:W-:-:S06]  /*0740*/  IMAD.WIDE R2, R3, 0x4, R6 ;  /* 0x0000000403027825 */ /* 0x003fcc00078e0206 */
[----:B------:R-:W3:Y:S01]  /*0750*/  LDG.E R3, desc[UR8][R2.64] ;  /* 0x0000000802037981 */ /* 0x000ee2000c1e1900 */
[----:B------:R-:W-:-:S05]  /*0760*/  VIADD R9, R9, UR7 ;  /* 0x0000000709097c36 */ /* 0x000fca0008000000 */
[----:B------:R-:W-:Y:S01]  /*0770*/  ISETP.GE.AND P0, PT, R9, R4, PT ;  /* 0x000000040900720c */ /* 0x000fe20003f06270 */
[----:B---3--:R-:W-:-:S04]  /*0780*/  FADD R11, -R16, R3 ;  /* 0x00000003100b7221 */ /* 0x008fc80000000100 */
[----:B------:R-:W-:-:S08]  /*0790*/  FFMA R0, R11, R11, R0 ;  /* 0x0000000b0b007223 */ /* 0x000fd00000000000 */
[----:B------:R-:W-:Y:S05]  /*07a0*/  @!P0 BRA `(.L_x_55) ;  /* 0xfffffffc00e08947 */ /* 0x000fea000383ffff */
.L_x_54:
[----:B------:R-:W-:Y:S05]  /*07b0*/  BSYNC.RECONVERGENT B0 ;  /* 0x0000000000007941 */ /* 0x000fea0003800200 */
.L_x_53:
[----:B------:R-:W-:Y:S01]  /*07c0*/  ULEA UR4, UR7, UR4, 0x2 ;  /* 0x0000000407047291 */ /* 0x000fe2000f8e10ff */
[----:B------:R-:W-:Y:S01]  /*07d0*/  ISETP.NE.AND P1, PT, R5, RZ, PT ;  /* 0x000000ff0500720c */ /* 0x000fe20003f25270 */
[----:B------:R-:W-:-:S04]  /*07e0*/  UISETP.GE.U32.AND UP0, UPT, UR7, 0x2, UPT ;  /* 0x000000020700788c */ /* 0x000fc8000bf06070 */
[----:B0-----:R-:W-:-:S05]  /*07f0*/  LEA R6, R5, UR4, 0x2 ;  /* 0x0000000405067c11 */ /* 0x001fca000f8e10ff */
[----:B------:R0:W-:Y:S01]  /*0800*/  STS [R6], R0 ;  /* 0x0000000006007388 */ /* 0x0001e20000000800 */
[----:B------:R-:W-:Y:S06]  /*0810*/  BAR.SYNC.DEFER_BLOCKING 0x0 ;  /* 0x0000000000007b1d */ /* 0x000fec0000010000 */
[----:B------:R-:W-:Y:S05]  /*0820*/  BRA.U !UP0, `(.L_x_56) ;  /* 0x0000000108307547 */ /* 0x000fea000b800000 */
[----:B0-----:R-:W-:-:S07]  /*0830*/  MOV R0, UR7 ;  /* 0x0000000700007c02 */ /* 0x001fce0008000f00 */
.L_x_57:
[----:B------:R-:W-:-:S04]  /*0840*/  SHF.R.U32.HI R7, RZ, 0x1, R0 ;  /* 0x00000001ff077819 */ /* 0x000fc80000011600 */
[----:B------:R-:W-:-:S13]  /*0850*/  ISETP.GE.U32.AND P0, PT, R5, R7, PT ;  /* 0x000000070500720c */ /* 0x000fda0003f06070 */
[----:B-1----:R-:W-:Y:S01]  /*0860*/  @!P0 IMAD R2, R7, 0x4, R6 ;  /* 0x0000000407028824 */ /* 0x002fe200078e0206 */
[----:B------:R-:W-:Y:S05]  /*0870*/  @!P0 LDS R3, [R6] ;  /* 0x0000000006038984 */ /* 0x000fea0000000800 */
[----:B------:R-:W0:Y:S02]  /*0880*/  @!P0 LDS R2, [R2] ;  /* 0x0000000002028984 */ /* 0x000e240000000800 */
[----:B0-----:R-:W-:-:S05]  /*0890*/  @!P0 FADD R3, R2, R3 ;  /* 0x0000000302038221 */ /* 0x001fca0000000000 */
[----:B------:R4:W-:Y:S01]  /*08a0*/  @!P0 STS [R6], R3 ;  /* 0x0000000306008388 */ /* 0x0009e20000000800 */
[----:B------:R-:W-:Y:S01]  /*08b0*/  BAR.SYNC.DEFER_BLOCKING 0x0 ;  /* 0x0000000000007b1d */ /* 0x000fe20000010000 */
[----:B------:R-:W-:Y:S01]  /*08c0*/  ISETP.GT.U32.AND P0, PT, R0, 0x3, PT ;  /* 0x000000030000780c */ /* 0x000fe20003f04070 */
[----:B------:R-:W-:-:S12]  /*08d0*/  IMAD.MOV.U32 R0, RZ, RZ, R7 ;  /* 0x000000ffff007224 */ /* 0x000fd800078e0007 */
[----:B----4-:R-:W-:Y:S05]  /*08e0*/  @P0 BRA `(.L_x_57) ;  /* 0xfffffffc00d40947 */ /* 0x010fea000383ffff */
.L_x_56:
[----:B------:R-:W-:Y:S04]  /*08f0*/  BSSY.RECONVERGENT B0, `(.L_x_58) ;  /* 0x0000011000007945 */ /* 0x000fe80003800200 */
[----:B------:R-:W-:Y:S05]  /*0900*/  @P1 BRA `(.L_x_59) ;  /* 0x00000000003c1947 */ /* 0x000fea0003800000 */
[----:B------:R-:W4:Y:S01]  /*0910*/  LDS R3, [UR4] ;  /* 0x00000004ff037984 */ /* 0x000f220008000800 */
[----:B0-----:R-:W-:-:S04]  /*0920*/  I2FP.F32.S32 R6, R4 ;  /* 0x0000000400067245 */ /* 0x001fc80000201400 */
[----:B------:R-:W0:Y:S02]  /*0930*/  MUFU.RCP R7, R6 ;  /* 0x0000000600077308 */ /* 0x000e240000001000 */
[----:B0-----:R-:W-:-:S04]  /*0940*/  FFMA R0, -R6, R7, 1 ;  /* 0x3f80000006007423 */ /* 0x001fc80000000107 */
[----:B------:R-:W-:Y:S02]  /*0950*/  FFMA R0, R7, R0, R7 ;  /* 0x0000000007007223 */ /* 0x000fe40000000007 */
[----:B----4-:R-:W0:Y:S02]  /*0960*/  FCHK P0, R3, R6 ;  /* 0x0000000603007302 */ /* 0x010e240000000000 */
[----:B-1----:R-:W-:-:S04]  /*0970*/  FFMA R2, R0, R3, RZ ;  /* 0x0000000300027223 */ /* 0x002fc800000000ff */
[----:B------:R-:W-:-:S04]  /*0980*/  FFMA R7, -R6, R2, R3 ;  /* 0x0000000206077223 */ /* 0x000fc80000000103 */
[----:B------:R-:W-:Y:S01]  /*0990*/  FFMA R0, R0, R7, R2 ;  /* 0x0000000700007223 */ /* 0x000fe20000000002 */
[----:B0-----:R-:W-:Y:S06]  /*09a0*/  @!P0 BRA `(.L_x_60) ;  /* 0x0000000000108947 */ /* 0x001fec0003800000 */
[----:B------:R-:W-:Y:S01]  /*09b0*/  IMAD.MOV.U32 R0, RZ, RZ, R3 ;  /* 0x000000ffff007224 */ /* 0x000fe200078e0003 */
[----:B------:R-:W-:Y:S02]  /*09c0*/  MOV R3, R6 ;  /* 0x0000000600037202 */ /* 0x000fe40000000f00 */
[----:B------:R-:W-:-:S07]  /*09d0*/  MOV R2, 0x9f0 ;  /* 0x000009f000027802 */ /* 0x000fce0000000f00 */
[----:B--23--:R-:W-:Y:S05]  /*09e0*/  CALL.REL.NOINC `($__internal_2_$__cuda_sm3x_div_rn_noftz_f32_slowpath) ;  /* 0x00000008002c7944 */ /* 0x00cfea0003c00000 */
.L_x_60:
[----:B------:R4:W-:Y:S02]  /*09f0*/  STS [UR4], R0 ;  /* 0x00000000ff007988 */ /* 0x0009e40008000804 */
.L_x_59:
[----:B------:R-:W-:Y:S05]  /*0a00*/  BSYNC.RECONVERGENT B0 ;  /* 0x0000000000007941 */ /* 0x000fea0003800200 */
.L_x_58:
[----:B------:R-:W-:Y:S01]  /*0a10*/  BAR.SYNC.DEFER_BLOCKING 0x0 ;  /* 0x0000000000007b1d */ /* 0x000fe20000010000 */
[----:B------:R-:W-:-:S05]  /*0a20*/  ISETP.GE.AND P0, PT, R5, R4, PT ;  /* 0x000000040500720c */ /* 0x000fca0003f06270 */
[----:B------:R-:W5:Y:S01]  /*0a30*/  LDCU UR5, c[0x0][0x3b4] ;  /* 0x00007680ff0577ac */ /* 0x000f620008000800 */
[----:B0---4-:R-:W5:Y:S02]  /*0a40*/  LDS R0, [UR4] ;  /* 0x00000004ff007984 */ /* 0x011f640008000800 */
[----:B-----5:R-:W-:-:S05]  /*0a50*/  FADD R10, R0, UR5 ;  /* 0x00000005000a7e21 */ /* 0x020fca0008000000 */
[----:B------:R-:W-:Y:S05]  /*0a60*/  @P0 EXIT ;  /* 0x000000000000094d */ /* 0x000fea0003800000 */
[----:B-1----:R-:W0:Y:S01]  /*0a70*/  LDC.64 R2, c[0x0][0x3a8] ;  /* 0x0000ea00ff027b82 */ /* 0x002e220000000a00 */
[----:B------:R-:W-:Y:S01]  /*0a80*/  FSETP.GEU.AND P1, PT, |R10|, 1.175494350822287508e-38, PT ;  /* 0x008000000a00780b */ /* 0x000fe20003f2e200 */
[----:B------:R-:W1:Y:S01]  /*0a90*/  LDCU UR4, c[0x0][0x3a4] ;  /* 0x00007480ff0477ac */ /* 0x000e620008000800 */
[----:B------:R-:W-:-:S05]  /*0aa0*/  IMAD R22, R4, UR6, RZ ;  /* 0x0000000604167c24 */ /* 0x000fca000f8e02ff */
[----:B------:R-:W4:Y:S06]  /*0ab0*/  LDC R18, c[0x0][0x3a4] ;  /* 0x0000e900ff127b82 */ /* 0x000f2c0000000800 */
[----:B------:R-:W-:Y:S02]  /*0ac0*/  @!P1 FMUL R10, R10, 16777216 ;  /* 0x4b8000000a0a9820 */ /* 0x000fe40000400000 */
[----:B------:R-:W3:Y:S02]  /*0ad0*/  LDC.64 R8, c[0x0][0x388] ;  /* 0x0000e200ff087b82 */ /* 0x000ee40000000a00 */
[----:B------:R5:W2:Y:S01]  /*0ae0*/  MUFU.RSQ R19, R10 ;  /* 0x0000000a00137308 */ /* 0x000aa20000001400 */
[----:B-1----:R-:W-:-:S02]  /*0af0*/  ISETP.NE.AND P0, PT, RZ, UR4, PT ;  /* 0x00000004ff007c0c */ /* 0x002fc4000bf05270 */
[----:B------:R-:W-:Y:S01]  /*0b00*/  LOP3.LUT R20, RZ, UR4, RZ, 0x33, !PT ;  /* 0x00000004ff147c12 */ /* 0x000fe2000f8e33ff */
[----:B0-----:R-:W-:Y:S02]  /*0b10*/  IMAD R0, R2, R3, RZ ;  /* 0x0000000302007224 */ /* 0x001fe400078e02ff */
[----:B------:R-:W0:Y:S01]  /*0b20*/  LDC.64 R6, c[0x0][0x390] ;  /* 0x0000e400ff067b82 */ /* 0x000e220000000a00 */
[----:B-----5:R-:W-:Y:S02]  /*0b30*/  IMAD.MOV.U32 R10, RZ, RZ, RZ ;  /* 0x000000ffff0a7224 */ /* 0x020fe400078e00ff */
[----:B------:R-:W-:-:S04]  /*0b40*/  IABS R17, R0 ;  /* 0x0000000000117213 */ /* 0x000fc80000000000 */
[----:B--2---:R-:W1:Y:S01]  /*0b50*/  I2F.RP R12, R17 ;  /* 0x00000011000c7306 */ /* 0x004e620000209400 */
[----:B------:R-:W2:Y:S01]  /*0b60*/  LDC.64 R2, c[0x0][0x398] ;  /* 0x0000e600ff027b82 */ /* 0x000ea20000000a00 */
[----:B------:R-:W-:-:S06]  /*0b70*/  @!P1 FMUL R19, R19, 4096 ;  /* 0x4580000013139820 */ /* 0x000fcc0000400000 */
[----:B-1----:R-:W1:Y:S02]  /*0b80*/  MUFU.RCP R12, R12 ;  /* 0x0000000c000c7308 */ /* 0x002e640000001000 */
[----:B-1----:R-:W-:-:S06]  /*0b90*/  VIADD R11, R12, 0xffffffe ;  /* 0x0ffffffe0c0b7836 */ /* 0x002fcc0000000000 */
[----:B------:R-:W1:Y:S02]  /*0ba0*/  F2I.FTZ.U32.TRUNC.NTZ R11, R11 ;  /* 0x0000000b000b7305 */ /* 0x000e64000021f000 */
[----:B-1----:R-:W-:-:S04]  /*0bb0*/  IMAD.MOV R12, RZ, RZ, -R11 ;  /* 0x000000ffff0c7224 */ /* 0x002fc800078e0a0b */
[----:B------:R-:W-:-:S04]  /*0bc0*/  IMAD R21, R12, R17, RZ ;  /* 0x000000110c157224 */ /* 0x000fc800078e02ff */
[----:B0-234-:R-:W-:-:S07]  /*0bd0*/  IMAD.HI.U32 R21, R11, R21, R10 ;  /* 0x000000150b157227 */ /* 0x01dfce00078e000a */
.L_x_61:
[----:B------:R-:W-:Y:S02]  /*0be0*/  IABS R12, R18 ;  /* 0x00000012000c7213 */ /* 0x000fe40000000000 */
[----:B0-----:R-:W-:Y:S02]  /*0bf0*/  IABS R10, R0 ;  /* 0x00000000000a7213 */ /* 0x001fe40000000000 */
[----:B------:R-:W-:Y:S01]  /*0c00*/  IABS R14, R5 ;  /* 0x00000005000e7213 */ /* 0x000fe20000000000 */
[----:B------:R-:W0:Y:S01]  /*0c10*/  I2F.RP R15, R12 ;  /* 0x0000000c000f7306 */ /* 0x000e220000209400 */
[----:B------:R-:W-:Y:S02]  /*0c20*/  IADD3 R11, PT, PT, RZ, -R10, RZ ;  /* 0x8000000aff0b7210 */ /* 0x000fe40007ffe0ff */
[----:B------:R-:W-:Y:S01]  /*0c30*/  LOP3.LUT R13, R5, R0, RZ, 0x3c, !PT ;  /* 0x00000000050d7212 */ /* 0x000fe200078e3cff */
[----:B------:R-:W-:-:S03]  /*0c40*/  IMAD.HI.U32 R10, R21, R14, RZ ;  /* 0x0000000e150a7227 */ /* 0x000fc600078e00ff */
[----:B------:R-:W-:Y:S01]  /*0c50*/  ISETP.GE.AND P2, PT, R13, RZ, PT ;  /* 0x000000ff0d00720c */ /* 0x000fe20003f46270 */
[----:B------:R-:W-:Y:S01]  /*0c60*/  IMAD R14, R10, R11, R14 ;  /* 0x0000000b0a0e7224 */ /* 0x000fe200078e020e */
[----:B------:R-:W-:-:S04]  /*0c70*/  IABS R11, R0 ;  /* 0x00000000000b7213 */ /* 0x000fc80000000000 */
[----:B------:R-:W-:Y:S01]  /*0c80*/  ISETP.GT.U32.AND P3, PT, R17, R14, PT ;  /* 0x0000000e1100720c */ /* 0x000fe20003f64070 */
[----:B0-----:R-:W0:-:S12]  /*0c90*/  MUFU.RCP R15, R15 ;  /* 0x0000000f000f7308 */ /* 0x001e180000001000 */
[----:B------:R-:W-:Y:S02]  /*0ca0*/  @!P3 IMAD.IADD R14, R14, 0x1, -R11 ;  /* 0x000000010e0eb824 */ /* 0x000fe400078e0a0b */
[----:B------:R-:W-:Y:S01]  /*0cb0*/  @!P3 VIADD R10, R10, 0x1 ;  /* 0x000000010a0ab836 */ /* 0x000fe20000000000 */
[----:B------:R-:W-:Y:S02]  /*0cc0*/  ISETP.NE.AND P3, PT, R0, RZ, PT ;  /* 0x000000ff0000720c */ /* 0x000fe40003f65270 */
[----:B------:R-:W-:Y:S01]  /*0cd0*/  ISETP.GE.U32.AND P1, PT, R14, R17, PT ;  /* 0x000000110e00720c */ /* 0x000fe20003f26070 */
[----:B0-----:R-:W-:-:S06]  /*0ce0*/  VIADD R11, R15, 0xffffffe ;  /* 0x0ffffffe0f0b7836 */ /* 0x001fcc0000000000 */
[----:B------:R-:W0:Y:S06]  /*0cf0*/  F2I.FTZ.U32.TRUNC.NTZ R11, R11 ;  /* 0x0000000b000b7305 */ /* 0x000e2c000021f000 */
[----:B------:R-:W-:-:S05]  /*0d00*/  @P1 IADD3 R10, PT, PT, R10, 0x1, RZ ;  /* 0x000000010a0a1810 */ /* 0x000fca0007ffe0ff */
[----:B------:R-:W-:Y:S02]  /*0d10*/  IMAD.MOV.U32 R13, RZ, RZ, R10 ;  /* 0x000000ffff0d7224 */ /* 0x000fe400078e000a */
[----:B------:R-:W-:Y:S02]  /*0d20*/  HFMA2 R10, -RZ, RZ, 0, 0 ;  /* 0x00000000ff0a7431 */ /* 0x000fe400000001ff */
[----:B0-----:R-:W-:Y:S02]  /*0d30*/  IMAD.MOV R15, RZ, RZ, -R11 ;  /* 0x000000ffff0f7224 */ /* 0x001fe400078e0a0b */
[----:B------:R-:W-:Y:S01]  /*0d40*/  @!P2 IMAD.MOV R13, RZ, RZ, -R13 ;  /* 0x000000ffff0da224 */ /* 0x000fe200078e0a0d */
[----:B------:R-:W-:Y:S01]  /*0d50*/  @!P3 LOP3.LUT R13, RZ, R0, RZ, 0x33, !PT ;  /* 0x00000000ff0db212 */ /* 0x000fe200078e33ff */
[----:B------:R-:W-:-:S03]  /*0d60*/  IMAD R15, R15, R12, RZ ;  /* 0x0000000c0f0f7224 */ /* 0x000fc600078e02ff */
[----:B------:R-:W-:Y:S01]  /*0d70*/  IABS R14, R13 ;  /* 0x0000000d000e7213 */ /* 0x000fe20000000000 */
[----:B------:R-:W-:Y:S01]  /*0d80*/  IMAD.HI.U32 R10, R11, R15, R10 ;  /* 0x0000000f0b0a7227 */ /* 0x000fe200078e000a */
[----:B------:R-:W-:-:S03]  /*0d90*/  ISETP.GE.AND P2, PT, R13, RZ, PT ;  /* 0x000000ff0d00720c */ /* 0x000fc60003f46270 */
[----:B------:R-:W-:-:S04]  /*0da0*/  IMAD.MOV.U32 R11, RZ, RZ, R14 ;  /* 0x000000ffff0b7224 */ /* 0x000fc800078e000e */
[----:B------:R-:W-:-:S04]  /*0db0*/  IMAD.HI.U32 R10, R10, R11, RZ ;  /* 0x0000000b0a0a7227 */ /* 0x000fc800078e00ff */
[----:B------:R-:W-:-:S04]  /*0dc0*/  IMAD.MOV R10, RZ, RZ, -R10 ;  /* 0x000000ffff0a7224 */ /* 0x000fc800078e0a0a */
[----:B------:R-:W-:-:S05]  /*0dd0*/  IMAD R11, R12, R10, R11 ;  /* 0x0000000a0c0b7224 */ /* 0x000fca00078e020b */
[----:B------:R-:W-:-:S13]  /*0de0*/  ISETP.GT.U32.AND P1, PT, R12, R11, PT ;  /* 0x0000000b0c00720c */ /* 0x000fda0003f24070 */
[----:B------:R-:W-:-:S05]  /*0df0*/  @!P1 IMAD.IADD R11, R11, 0x1, -R12 ;  /* 0x000000010b0b9824 */ /* 0x000fca00078e0a0c */
[----:B------:R-:W-:-:S13]  /*0e00*/  ISETP.GT.U32.AND P1, PT, R12, R11, PT ;  /* 0x0000000b0c00720c */ /* 0x000fda0003f24070 */
[----:B------:R-:W-:-:S05]  /*0e10*/  @!P1 IADD3 R11, PT, PT, R11, -R12, RZ ;  /* 0x8000000c0b0b9210 */ /* 0x000fca0007ffe0ff */
[----:B------:R-:W-:Y:S02]  /*0e20*/  IMAD.MOV.U32 R13, RZ, RZ, R11 ;  /* 0x000000ffff0d7224 */ /* 0x000fe400078e000b */
[----:B------:R-:W-:Y:S02]  /*0e30*/  IMAD.IADD R11, R22, 0x1, R5 ;  /* 0x00000001160b7824 */ /* 0x000fe400078e0205 */
[----:B------:R-:W-:Y:S02]  /*0e40*/  @!P2 IMAD.MOV R13, RZ, RZ, -R13 ;  /* 0x000000ffff0da224 */ /* 0x000fe400078e0a0d */
[----:B------:R-:W-:-:S03]  /*0e50*/  IMAD.WIDE R10, R11, 0x4, R8 ;  /* 0x000000040b0a7825 */ /* 0x000fc600078e0208 */
[----:B------:R-:W-:Y:S02]  /*0e60*/  SEL R15, R20, R13, !P0 ;  /* 0x0000000d140f7207 */ /* 0x000fe40004000000 */
[----:B------:R-:W2:Y:S03]  /*0e70*/  LDG.E R23, desc[UR8][R10.64] ;  /* 0x000000080a177981 */ /* 0x000ea6000c1e1900 */
[----:B------:R-:W-:-:S04]  /*0e80*/  IMAD.WIDE R12, R15, 0x4, R6 ;  /* 0x000000040f0c7825 */ /* 0x000fc800078e0206 */
[----:B------:R-:W-:Y:S02]  /*0e90*/  IMAD.WIDE R14, R15, 0x4, R2 ;  /* 0x000000040f0e7825 */ /* 0x000fe400078e0202 */
[----:B------:R-:W3:Y:S04]  /*0ea0*/  LDG.E R13, desc[UR8][R12.64] ;  /* 0x000000080c0d7981 */ /* 0x000ee8000c1e1900 */
[----:B------:R-:W3:Y:S01]  /*0eb0*/  LDG.E R15, desc[UR8][R14.64] ;  /* 0x000000080e0f7981 */ /* 0x000ee2000c1e1900 */
[----:B------:R-:W-:-:S04]  /*0ec0*/  IADD3 R5, PT, PT, R5, UR7, RZ ;  /* 0x0000000705057c10 */ /* 0x000fc8000fffe0ff */
[----:B------:R-:W-:Y:S01]  /*0ed0*/  ISETP.GE.AND P1, PT, R5, R4, PT ;  /* 0x000000040500720c */ /* 0x000fe20003f26270 */
[----:B--2---:R-:W-:-:S04]  /*0ee0*/  FADD R24, -R16, R23 ;  /* 0x0000001710187221 */ /* 0x004fc80000000100 */
[----:B------:R-:W-:-:S04]  /*0ef0*/  FMUL R24, R19, R24 ;  /* 0x0000001813187220 */ /* 0x000fc80000400000 */
[----:B---3--:R-:W-:-:S05]  /*0f00*/  FFMA R23, R24, R13, R15 ;  /* 0x0000000d18177223 */ /* 0x008fca000000000f */
[----:B------:R0:W-:Y:S01]  /*0f10*/  STG.E desc[UR8][R10.64], R23 ;  /* 0x000000170a007986 */ /* 0x0001e2000c101908 */
[----:B------:R-:W-:Y:S05]  /*0f20*/  @!P1 BRA `(.L_x_61) ;  /* 0xfffffffc002c9947 */ /* 0x000fea000383ffff */
[----:B------:R-:W-:Y:S05]  /*0f30*/  EXIT ;  /* 0x000000000000794d */ /* 0x000fea0003800000 */
        .weak           $__internal_1_$__cuda_sm20_rcp_rn_f32_slowpath
        .type           $__internal_1_$__cuda_sm20_rcp_rn_f32_slowpath,@function
        .size           $__internal_1_$__cuda_sm20_rcp_rn_f32_slowpath,($__internal_2_$__cuda_sm3x_div_rn_noftz_f32_slowpath - $__internal_1_$__cuda_sm20_rcp_rn_f32_slowpath)
$__internal_1_$__cuda_sm20_rcp_rn_f32_slowpath:
[----:B------:R-:W-:Y:S01]  /*0f40*/  IMAD.SHL.U32 R2, R16, 0x2, RZ ;  /* 0x0000000210027824 */ /* 0x000fe200078e00ff */
[----:B------:R-:W-:Y:S01]  /*0f50*/  BSSY.RECONVERGENT B2, `(.L_x_62) ;  /* 0x0000031000027945 */ /* 0x000fe20003800200 */
[----:B------:R-:W-:-:S03]  /*0f60*/  IMAD.MOV.U32 R0, RZ, RZ, R16 ;  /* 0x000000ffff007224 */ /* 0x000fc600078e0010 */
[----:B------:R-:W-:-:S04]  /*0f70*/  SHF.R.U32.HI R2, RZ, 0x18, R2 ;  /* 0x00000018ff027819 */ /* 0x000fc80000011602 */
[----:B------:R-:W-:-:S13]  /*0f80*/  ISETP.NE.U32.AND P0, PT, R2, RZ, PT ;  /* 0x000000ff0200720c */ /* 0x000fda0003f05070 */
[----:B------:R-:W-:Y:S05]  /*0f90*/  @P0 BRA `(.L_x_63) ;  /* 0x0000000000280947 */ /* 0x000fea0003800000 */
[----:B------:R-:W-:-:S05]  /*0fa0*/  IMAD.SHL.U32 R2, R0, 0x2, RZ ;  /* 0x0000000200027824 */ /* 0x000fca00078e00ff */
[----:B------:R-:W-:-:S13]  /*0fb0*/  ISETP.NE.AND P0, PT, R2, RZ, PT ;  /* 0x000000ff0200720c */ /* 0x000fda0003f05270 */
[----:B------:R-:W-:Y:S01]  /*0fc0*/  @P0 FFMA R16, R0, 1.84467440737095516160e+19, RZ ;  /* 0x5f80000000100823 */ /* 0x000fe200000000ff */
[----:B------:R-:W-:Y:S08]  /*0fd0*/  @!P0 MUFU.RCP R15, R0 ;  /* 0x00000000000f8308 */ /* 0x000ff00000001000 */
[----:B------:R-:W0:Y:S02]  /*0fe0*/  @P0 MUFU.RCP R17, R16 ;  /* 0x0000001000110308 */ /* 0x000e240000001000 */
[----:B0-----:R-:W-:-:S04]  /*0ff0*/  @P0 FFMA R2, R16, R17, -1 ;  /* 0xbf80000010020423 */ /* 0x001fc80000000011 */
[----:B------:R-:W-:-:S04]  /*1000*/  @P0 FADD.FTZ R2, -R2, -RZ ;  /* 0x800000ff02020221 */ /* 0x000fc80000010100 */
[----:B------:R-:W-:-:S04]  /*1010*/  @P0 FFMA R2, R17, R2, R17 ;  /* 0x0000000211020223 */ /* 0x000fc80000000011 */
[----:B------:R-:W-:Y:S01]  /*1020*/  @P0 FFMA R15, R2, 1.84467440737095516160e+19, RZ ;  /* 0x5f800000020f0823 */ /* 0x000fe200000000ff */
[----:B------:R-:W-:Y:S06]  /*1030*/  BRA `(.L_x_64) ;  /* 0x0000000000887947 */ /* 0x000fec0003800000 */
.L_x_63:
[----:B------:R-:W-:-:S04]  /*1040*/  IADD3 R15, PT, PT, R2, -0xfd, RZ ;  /* 0xffffff03020f7810 */ /* 0x000fc80007ffe0ff */
[----:B------:R-:W-:-:S13]  /*1050*/  ISETP.GT.U32.AND P0, PT, R15, 0x1, PT ;  /* 0x000000010f00780c */ /* 0x000fda0003f04070 */
[----:B------:R-:W-:Y:S05]  /*1060*/  @P0 BRA `(.L_x_65) ;  /* 0x0000000000780947 */ /* 0x000fea0003800000 */
[----:B------:R-:W-:Y:S01]  /*1070*/  LOP3.LUT R16, R0, 0x7fffff, RZ, 0xc0, !PT ;  /* 0x007fffff00107812 */ /* 0x000fe200078ec0ff */
[----:B------:R-:W-:-:S03]  /*1080*/  IMAD.MOV.U32 R20, RZ, RZ, 0x3 ;  /* 0x00000003ff147424 */ /* 0x000fc600078e00ff */
[----:B------:R-:W-:Y:S02]  /*1090*/  LOP3.LUT R16, R16, 0x3f800000, RZ, 0xfc, !PT ;  /* 0x3f80000010107812 */ /* 0x000fe400078efcff */
[----:B------:R-:W-:Y:S02]  /*10a0*/  SHF.L.U32 R21, R20, R15, RZ ;  /* 0x0000000f14157219 */ /* 0x000fe400000006ff */
[----:B------:R-:W0:Y:S02]  /*10b0*/  MUFU.RCP R17, R16 ;  /* 0x0000001000117308 */ /* 0x000e240000001000 */
[----:B0-----:R-:W-:-:S04]  /*10c0*/  FFMA R18, R16, R17, -1 ;  /* 0xbf80000010127423 */ /* 0x001fc80000000011 */
[----:B------:R-:W-:-:S04]  /*10d0*/  FADD.FTZ R18, -R18, -RZ ;  /* 0x800000ff12127221 */ /* 0x000fc80000010100 */
[CCC-:B------:R-:W-:Y:S01]  /*10e0*/  FFMA.RM R19, R17.reuse, R18.reuse, R17.reuse ;  /* 0x0000001211137223 */ /* 0x1c0fe20000004011 */
[----:B------:R-:W-:-:S04]  /*10f0*/  FFMA.RP R18, R17, R18, R17 ;  /* 0x0000001211127223 */ /* 0x000fc80000008011 */
[C---:B------:R-:W-:Y:S02]  /*1100*/  LOP3.LUT R17, R19.reuse, 0x7fffff, RZ, 0xc0, !PT ;  /* 0x007fffff13117812 */ /* 0x040fe400078ec0ff */
[----:B------:R-:W-:Y:S02]  /*1110*/  FSETP.NEU.FTZ.AND P0, PT, R19, R18, PT ;  /* 0x000000121300720b */ /* 0x000fe40003f1d000 */
[----:B------:R-:W-:Y:S02]  /*1120*/  LOP3.LUT R18, R17, 0x800000, RZ, 0xfc, !PT ;  /* 0x0080000011127812 */ /* 0x000fe400078efcff */
[----:B------:R-:W-:Y:S02]  /*1130*/  SEL R17, RZ, 0xffffffff, !P0 ;  /* 0xffffffffff117807 */ /* 0x000fe40004000000 */
[----:B------:R-:W-:-:S03]  /*1140*/  LOP3.LUT R16, R21, R18, RZ, 0xc0, !PT ;  /* 0x0000001215107212 */ /* 0x000fc600078ec0ff */
[----:B------:R-:W-:Y:S01]  /*1150*/  IMAD.MOV R17, RZ, RZ, -R17 ;  /* 0x000000ffff117224 */ /* 0x000fe200078e0a11 */
[----:B------:R-:W-:-:S04]  /*1160*/  SHF.R.U32.HI R16, RZ, R15, R16 ;  /* 0x0000000fff107219 */ /* 0x000fc80000011610 */
[----:B------:R-:W-:Y:S02]  /*1170*/  LOP3.LUT P1, RZ, R17, R15, R18, 0xf8, !PT ;  /* 0x0000000f11ff7212 */ /* 0x000fe4000782f812 */
[C---:B------:R-:W-:Y:S02]  /*1180*/  LOP3.LUT P0, RZ, R16.reuse, 0x1, RZ, 0xc0, !PT ;  /* 0x0000000110ff7812 */ /* 0x040fe4000780c0ff */
[----:B------:R-:W-:-:S04]  /*1190*/  LOP3.LUT P2, RZ, R16, 0x2, RZ, 0xc0, !PT ;  /* 0x0000000210ff7812 */ /* 0x000fc8000784c0ff */
[----:B------:R-:W-:Y:S02]  /*11a0*/  PLOP3.LUT P0, PT, P0, P1, P2, 0xe0, 0x0 ;  /* 0x000000000000781c */ /* 0x000fe40000703c20 */
[----:B------:R-:W-:Y:S02]  /*11b0*/  LOP3.LUT P1, RZ, R0, 0x7fffff, RZ, 0xc0, !PT ;  /* 0x007fffff00ff7812 */ /* 0x000fe4000782c0ff */
[----:B------:R-:W-:-:S05]  /*11c0*/  SEL R15, RZ, 0x1, !P0 ;  /* 0x00000001ff0f7807 */ /* 0x000fca0004000000 */
[----:B------:R-:W-:-:S05]  /*11d0*/  IMAD.MOV R15, RZ, RZ, -R15 ;  /* 0x000000ffff0f7224 */ /* 0x000fca00078e0a0f */
[----:B------:R-:W-:Y:S02]  /*11e0*/  ISETP.GE.AND P0, PT, R15, RZ, PT ;  /* 0x000000ff0f00720c */ /* 0x000fe40003f06270 */
[----:B------:R-:W-:-:S04]  /*11f0*/  IADD3 R15, PT, PT, R2, -0xfc, RZ ;  /* 0xffffff04020f7810 */ /* 0x000fc80007ffe0ff */
[----:B------:R-:W-:-:S07]  /*1200*/  SHF.R.U32.HI R15, RZ, R15, R18 ;  /* 0x0000000fff0f7219 */ /* 0x000fce0000011612 */
[----:B------:R-:W-:-:S04]  /*1210*/  @!P0 VIADD R15, R15, 0x1 ;  /* 0x000000010f0f8836 */ /* 0x000fc80000000000 */
[----:B------:R-:W-:-:S05]  /*1220*/  @!P1 IMAD.SHL.U32 R15, R15, 0x2, RZ ;  /* 0x000000020f0f9824 */ /* 0x000fca00078e00ff */
[----:B------:R-:W-:Y:S01]  /*1230*/  LOP3.LUT R15, R15, 0x80000000, R0, 0xf8, !PT ;  /* 0x800000000f0f7812 */ /* 0x000fe200078ef800 */
[----:B------:R-:W-:Y:S06]  /*1240*/  BRA `(.L_x_64) ;  /* 0x0000000000047947 */ /* 0x000fec0003800000 */
.L_x_65:
[----:B------:R0:W1:Y:S02]  /*1250*/  MUFU.RCP R15, R0 ;  /* 0x00000000000f7308 */ /* 0x0000640000001000 */
.L_x_64:
[----:B------:R-:W-:Y:S05]  /*1260*/  BSYNC.RECONVERGENT B2 ;  /* 0x0000000000027941 */ /* 0x000fea0003800200 */
.L_x_62:
[----:B01----:R-:W-:Y:S01]  /*1270*/  IMAD.MOV.U32 R0, RZ, RZ, R15 ;  /* 0x000000ffff007224 */ /* 0x003fe200078e000f */
[----:B------:R-:W-:-:S04]  /*1280*/  MOV R15, 0x0 ;  /* 0x00000000000f7802 */ /* 0x000fc80000000f00 */
[----:B------:R-:W-:Y:S05]  /*1290*/  RET.REL.NODEC R14 `(_Z28swish_layernorm_fused_kernelPKfPfS0_S0_iiiiff) ;  /* 0xffffffec0e587950 */ /* 0x000fea0003c3ffff */
        .weak           $__internal_2_$__cuda_sm3x_div_rn_noftz_f32_slowpath
        .type           $__internal_2_$__cuda_sm3x_div_rn_noftz_f32_slowpath,@function
        .size           $__internal_2_$__cuda_sm3x_div_rn_noftz_f32_slowpath,(.L_x_167 - $__internal_2_$__cuda_sm3x_div_rn_noftz_f32_slowpath)
$__internal_2_$__cuda_sm3x_div_rn_noftz_f32_slowpath:
[----:B------:R-:W-:Y:S01]  /*12a0*/  SHF.R.U32.HI R7, RZ, 0x17, R3 ;  /* 0x00000017ff077819 */ /* 0x000fe20000011603 */
[----:B------:R-:W-:Y:S01]  /*12b0*/  BSSY.RECONVERGENT B1, `(.L_x_66) ;  /* 0x0000062000017945 */ /* 0x000fe20003800200 */
[----:B------:R-:W-:Y:S02]  /*12c0*/  SHF.R.U32.HI R6, RZ, 0x17, R0 ;  /* 0x00000017ff067819 */ /* 0x000fe40000011600 */
[----:B------:R-:W-:Y:S02]  /*12d0*/  LOP3.LUT R12, R7, 0xff, RZ, 0xc0, !PT ;  /* 0x000000ff070c7812 */ /* 0x000fe400078ec0ff */
[----:B------:R-:W-:-:S03]  /*12e0*/  LOP3.LUT R10, R6, 0xff, RZ, 0xc0, !PT ;  /* 0x000000ff060a7812 */ /* 0x000fc600078ec0ff */
[----:B------:R-:W-:Y:S02]  /*12f0*/  VIADD R8, R12, 0xffffffff ;  /* 0xffffffff0c087836 */ /* 0x000fe40000000000 */
[----:B------:R-:W-:-:S03]  /*1300*/  VIADD R7, R10, 0xffffffff ;  /* 0xffffffff0a077836 */ /* 0x000fc60000000000 */
        /* <DEDUP_REMOVED lines=27> */
.L_x_67:
[----:B------:R-:W-:Y:S01]  /*14c0*/  LEA R8, R12, 0xc0800000, 0x17 ;  /* 0xc08000000c087811 */ /* 0x000fe200078eb8ff */
[----:B------:R-:W-:Y:S04]  /*14d0*/  BSSY.RECONVERGENT B2, `(.L_x_72) ;  /* 0x0000036000027945 */ /* 0x000fe80003800200 */
        /* <DEDUP_REMOVED lines=49> */
.L_x_74:
[----:B------:R-:W-:-:S04]  /*17f0*/  LOP3.LUT R0, R0, 0x80000000, RZ, 0xc0, !PT ;  /* 0x8000000000007812 */ /* 0x000fc800078ec0ff */
[----:B------:R-:W-:Y:S01]  /*1800*/  LOP3.LUT R0, R0, 0x7f800000, RZ, 0xfc, !PT ;  /* 0x7f80000000007812 */ /* 0x000fe200078efcff */
[----:B------:R-:W-:Y:S06]  /*1810*/  BRA `(.L_x_75) ;  /* 0x0000000000047947 */ /* 0x000fec0003800000 */
.L_x_73:
[----:B------:R-:W-:-:S07]  /*1820*/  LEA R0, R7, R0, 0x17 ;  /* 0x0000000007007211 */ /* 0x000fce00078eb8ff */
.L_x_75:
[----:B------:R-:W-:Y:S05]  /*1830*/  BSYNC.RECONVERGENT B2 ;  /* 0x0000000000027941 */ /* 0x000fea0003800200 */
.L_x_72:
[----:B------:R-:W-:Y:S05]  /*1840*/  BRA `(.L_x_76) ;  /* 0x0000000000207947 */ /* 0x000fea0003800000 */
.L_x_71:
[----:B------:R-:W-:-:S04]  /*1850*/  LOP3.LUT R0, R3, 0x80000000, R0, 0x48, !PT ;  /* 0x8000000003007812 */ /* 0x000fc800078e4800 */
[----:B------:R-:W-:Y:S01]  /*1860*/  LOP3.LUT R0, R0, 0x7f800000, RZ, 0xfc, !PT ;  /* 0x7f80000000007812 */ /* 0x000fe200078efcff */
[----:B------:R-:W-:Y:S06]  /*1870*/  BRA `(.L_x_76) ;  /* 0x0000000000147947 */ /* 0x000fec0003800000 */
.L_x_70:
[----:B------:R-:W-:Y:S01]  /*1880*/  LOP3.LUT R0, R3, 0x80000000, R0, 0x48, !PT ;  /* 0x8000000003007812 */ /* 0x000fe200078e4800 */
[----:B------:R-:W-:Y:S06]  /*1890*/  BRA `(.L_x_76) ;  /* 0x00000000000c7947 */ /* 0x000fec0003800000 */
.L_x_69:
[----:B------:R-:W0:Y:S01]  /*18a0*/  MUFU.RSQ R0, -QNAN ;  /* 0xffc0000000007908 */ /* 0x000e220000001400 */
[----:B------:R-:W-:Y:S05]  /*18b0*/  BRA `(.L_x_76) ;  /* 0x0000000000047947 */ /* 0x000fea0003800000 */
.L_x_68:
[----:B------:R-:W-:-:S07]  /*18c0*/  FADD.FTZ R0, R0, R3 ;  /* 0x0000000300007221 */ /* 0x000fce0000010000 */
.L_x_76:
[----:B------:R-:W-:Y:S05]  /*18d0*/  BSYNC.RECONVERGENT B1 ;  /* 0x0000000000017941 */ /* 0x000fea0003800200 */
.L_x_66:
[----:B------:R-:W-:-:S04]  /*18e0*/  IMAD.MOV.U32 R3, RZ, RZ, 0x0 ;  /* 0x00000000ff037424 */ /* 0x000fc800078e00ff */
[----:B0-----:R-:W-:Y:S05]  /*18f0*/  RET.REL.NODEC R2 `(_Z28swish_layernorm_fused_kernelPKfPfS0_S0_iiiiff) ;  /* 0xffffffe402c07950 */ /* 0x001fea0003c3ffff */
.L_x_77:
        /* <DEDUP_REMOVED lines=16> */
.L_x_167:


//--------------------- .text._Z17evonorm_b0_kernelPKfPfS0_S0_iiiif --------------------------
	.section	.text._Z17evonorm_b0_kernelPKfPfS0_S0_iiiif,"ax",@progbits
	.align	128
        .global         _Z17evonorm_b0_kernelPKfPfS0_S0_iiiif
        .type           _Z17evonorm_b0_kernelPKfPfS0_S0_iiiif,@function
        .size           _Z17evonorm_b0_kernelPKfPfS0_S0_iiiif,(.L_x_169 - _Z17evonorm_b0_kernelPKfPfS0_S0_iiiif)
        .other          _Z17evonorm_b0_kernelPKfPfS0_S0_iiiif,@"STO_CUDA_ENTRY STV_DEFAULT"
_Z17evonorm_b0_kernelPKfPfS0_S0_iiiif:
.text._Z17evonorm_b0_kernelPKfPfS0_S0_iiiif:
[----:B------:R-:W-:Y:S01]  /*0000*/  LDC R1, c[0x0][0x37c] ;  /* 0x0000df00ff017b82 */ /* 0x000fe20000000800 */
[----:B------:R-:W0:Y:S07]  /*0010*/  S2R R5, SR_TID.X ;  /* 0x0000000000057919 */ /* 0x000e2e0000002100 */
[----:B------:R-:W0:Y:S08]  /*0020*/  S2UR UR4, SR_CTAID.X ;  /* 0x00000000000479c3 */ /* 0x000e300000002500 */
[----:B------:R-:W0:Y:S08]  /*0030*/  LDC R10, c[0x0][0x360] ;  /* 0x0000d800ff0a7b82 */ /* 0x000e300000000800 */
[----:B------:R-:W1:Y:S01]  /*0040*/  LDC.64 R2, c[0x0][0x3a0] ;  /* 0x0000e800ff027b82 */ /* 0x000e620000000a00 */
[----:B0-----:R-:W-:-:S02]  /*0050*/  IMAD R10, R10, UR4, R5 ;  /* 0x000000040a0a7c24 */ /* 0x001fc4000f8e0205 */
[----:B-1----:R-:W-:-:S05]  /*0060*/  IMAD R5, R3, R2, RZ ;  /* 0x0000000203057224 */ /* 0x002fca00078e02ff */
[----:B------:R-:W-:-:S13]  /*0070*/  ISETP.GE.AND P0, PT, R10, R5, PT ;  /* 0x000000050a00720c */ /* 0x000fda0003f06270 */
[----:B------:R-:W-:Y:S05]  /*0080*/  @P0 EXIT ;  /* 0x000000000000094d */ /* 0x000fea0003800000 */
[----:B------:R-:W-:Y:S01]  /*0090*/  IABS R7, R3 ;  /* 0x0000000300077213 */ /* 0x000fe20000000000 */
[----:B------:R-:W0:Y:S03]  /*00a0*/  LDCU.64 UR12, c[0x0][0x358] ;  /* 0x00006b00ff0c77ac */ /* 0x000e260008000a00 */
[----:B------:R-:W1:Y:S08]  /*00b0*/  I2F.RP R0, R7 ;  /* 0x0000000700007306 */ /* 0x000e700000209400 */
[----:B-1----:R-:W1:Y:S02]  /*00c0*/  MUFU.RCP R0, R0 ;  /* 0x0000000000007308 */ /* 0x002e640000001000 */
[----:B-1----:R-:W-:-:S06]  /*00d0*/  IADD3 R4, PT, PT, R0, 0xffffffe, RZ ;  /* 0x0ffffffe00047810 */ /* 0x002fcc0007ffe0ff */
[----:B------:R1:W2:Y:S02]  /*00e0*/  F2I.FTZ.U32.TRUNC.NTZ R5, R4 ;  /* 0x0000000400057305 */ /* 0x0002a4000021f000 */
[----:B-1----:R-:W-:Y:S01]  /*00f0*/  HFMA2 R4, -RZ, RZ, 0, 0 ;  /* 0x00000000ff047431 */ /* 0x002fe200000001ff */
[----:B--2---:R-:W-:-:S05]  /*0100*/  IADD3 R2, PT, PT, RZ, -R5, RZ ;  /* 0x80000005ff027210 */ /* 0x004fca0007ffe0ff */
[----:B------:R-:W-:Y:S01]  /*0110*/  IMAD R9, R2, R7, RZ ;  /* 0x0000000702097224 */ /* 0x000fe200078e02ff */
[----:B------:R-:W-:-:S03]  /*0120*/  IABS R2, R10 ;  /* 0x0000000a00027213 */ /* 0x000fc60000000000 */
[----:B------:R-:W-:Y:S02]  /*0130*/  IMAD.HI.U32 R5, R5, R9, R4 ;  /* 0x0000000905057227 */ /* 0x000fe400078e0004 */
[----:B------:R-:W1:Y:S04]  /*0140*/  LDC.64 R8, c[0x0][0x3a8] ;  /* 0x0000ea00ff087b82 */ /* 0x000e680000000a00 */
[----:B------:R-:W-:-:S05]  /*0150*/  IMAD.HI.U32 R5, R5, R2, RZ ;  /* 0x0000000205057227 */ /* 0x000fca00078e00ff */
[----:B------:R-:W-:-:S05]  /*0160*/  IADD3 R0, PT, PT, -R5, RZ, RZ ;  /* 0x000000ff05007210 */ /* 0x000fca0007ffe1ff */
[----:B------:R-:W-:-:S05]  /*0170*/  IMAD R0, R7, R0, R2 ;  /* 0x0000000007007224 */ /* 0x000fca00078e0202 */
[----:B------:R-:W-:Y:S01]  /*0180*/  ISETP.GT.U32.AND P1, PT, R7, R0, PT ;  /* 0x000000000700720c */ /* 0x000fe20003f24070 */
[----:B-1----:R-:W-:-:S12]  /*0190*/  IMAD R4, R9, R8, RZ ;  /* 0x0000000809047224 */ /* 0x002fd800078e02ff */
[-C--:B------:R-:W-:Y:S02]  /*01a0*/  @!P1 IADD3 R0, PT, PT, R0, -R7.reuse, RZ ;  /* 0x8000000700009210 */ /* 0x080fe40007ffe0ff */
[----:B------:R-:W-:Y:S02]  /*01b0*/  @!P1 IADD3 R5, PT, PT, R5, 0x1, RZ ;  /* 0x0000000105059810 */ /* 0x000fe40007ffe0ff */
[----:B------:R-:W-:Y:S02]  /*01c0*/  ISETP.GE.U32.AND P0, PT, R0, R7, PT ;  /* 0x000000070000720c */ /* 0x000fe40003f06070 */
[----:B------:R-:W-:Y:S02]  /*01d0*/  LOP3.LUT R0, R10, R3, RZ, 0x3c, !PT ;  /* 0x000000030a007212 */ /* 0x000fe400078e3cff */
[----:B------:R-:W-:Y:S02]  /*01e0*/  ISETP.NE.AND P1, PT, R3, RZ, PT ;  /* 0x000000ff0300720c */ /* 0x000fe40003f25270 */
[----:B------:R-:W-:-:S02]  /*01f0*/  ISETP.GE.AND P2, PT, R0, RZ, PT ;  /* 0x000000ff0000720c */ /* 0x000fc40003f46270 */
[----:B------:R-:W-:-:S05]  /*0200*/  MOV R7, RZ ;  /* 0x000000ff00077202 */ /* 0x000fca0000000f00 */
[----:B------:R-:W-:-:S06]  /*0210*/  @P0 IADD3 R5, PT, PT, R5, 0x1, RZ ;  /* 0x0000000105050810 */ /* 0x000fcc0007ffe0ff */
[----:B------:R-:W-:Y:S02]  /*0220*/  @!P2 IADD3 R5, PT, PT, -R5, RZ, RZ ;  /* 0x000000ff0505a210 */ /* 0x000fe40007ffe1ff */
[----:B------:R-:W-:Y:S02]  /*0230*/  ISETP.GE.AND P2, PT, R4, 0x1, PT ;  /* 0x000000010400780c */ /* 0x000fe40003f46270 */
[----:B------:R-:W-:-:S05]  /*0240*/  @!P1 LOP3.LUT R5, RZ, R3, RZ, 0x33, !PT ;  /* 0x00000003ff059212 */ /* 0x000fca00078e33ff */
[----:B------:R-:W-:-:S04]  /*0250*/  IMAD.MOV R0, RZ, RZ, -R5 ;  /* 0x000000ffff007224 */ /* 0x000fc800078e0a05 */
[----:B------:R-:W-:Y:S02]  /*0260*/  IMAD R10, R3, R0, R10 ;  /* 0x00000000030a7224 */ /* 0x000fe400078e020a */
[----:B0-----:R-:W-:Y:S05]  /*0270*/  @!P2 BRA `(.L_x_78) ;  /* 0x0000000400aca947 */ /* 0x001fea0003800000 */
[C---:B------:R-:W-:Y:S01]  /*0280*/  ISETP.GE.U32.AND P0, PT, R4.reuse, 0x10, PT ;  /* 0x000000100400780c */ /* 0x040fe20003f06070 */
[----:B------:R-:W-:Y:S01]  /*0290*/  IMAD R9, R5, R3, R10 ;  /* 0x0000000305097224 */ /* 0x000fe200078e020a */
[C---:B------:R-:W-:Y:S02]  /*02a0*/  LOP3.LUT R23, R4.reuse, 0xf, RZ, 0xc0, !PT ;  /* 0x0000000f04177812 */ /* 0x040fe400078ec0ff */
[----:B------:R-:W-:Y:S01]  /*02b0*/  MOV R7, RZ ;  /* 0x000000ff00077202 */ /* 0x000fe20000000f00 */
[----:B------:R-:W-:Y:S01]  /*02c0*/  IMAD R9, R4, R9, RZ ;  /* 0x0000000904097224 */ /* 0x000fe200078e02ff */
[----:B------:R-:W-:Y:S02]  /*02d0*/  ISETP.NE.AND P1, PT, R23, RZ, PT ;  /* 0x000000ff1700720c */ /* 0x000fe40003f25270 */
[----:B------:R-:W-:-:S05]  /*02e0*/  MOV R0, RZ ;  /* 0x000000ff00007202 */ /* 0x000fca0000000f00 */
[----:B------:R-:W-:Y:S06]  /*02f0*/  @!P0 BRA `(.L_x_79) ;  /* 0x0000000000b88947 */ /* 0x000fec0003800000 */
[----:B------:R-:W0:Y:S01]  /*0300*/  LDCU.64 UR4, c[0x0][0x380] ;  /* 0x00007000ff0477ac */ /* 0x000e220008000a00 */
[----:B------:R-:W-:Y:S01]  /*0310*/  LOP3.LUT R0, R4, 0x7ffffff0, RZ, 0xc0, !PT ;  /* 0x7ffffff004007812 */ /* 0x000fe200078ec0ff */
[----:B------:R-:W-:Y:S01]  /*0320*/  HFMA2 R7, -RZ, RZ, 0, 0 ;  /* 0x00000000ff077431 */ /* 0x000fe200000001ff */
[----:B------:R-:W-:Y:S02]  /*0330*/  MOV R6, R9 ;  /* 0x0000000900067202 */ /* 0x000fe40000000f00 */
[----:B------:R-:W-:Y:S01]  /*0340*/  IADD3 R25, PT, PT, -R0, RZ, RZ ;  /* 0x000000ff00197210 */ /* 0x000fe20007ffe1ff */
[----:B0-----:R-:W-:-:S04]  /*0350*/  UIADD3 UR4, UP0, UPT, UR4, 0x20, URZ ;  /* 0x0000002004047890 */ /* 0x001fc8000ff1e0ff */
[----:B------:R-:W-:-:S12]  /*0360*/  UIADD3.X UR5, UPT, UPT, URZ, UR5, URZ, UP0, !UPT ;  /* 0x00000005ff057290 */ /* 0x000fd800087fe4ff */
.L_x_80:
[----:B------:R-:W-:Y:S01]  /*0370*/  MOV R2, UR4 ;  /* 0x0000000400027c02 */ /* 0x000fe20008000f00 */
[----:B------:R-:W-:-:S04]  /*0380*/  IMAD.U32 R3, RZ, RZ, UR5 ;  /* 0x00000005ff037e24 */ /* 0x000fc8000f8e00ff */
[----:B------:R-:W-:-:S05]  /*0390*/  IMAD.WIDE R2, R6, 0x4, R2 ;  /* 0x0000000406027825 */ /* 0x000fca00078e0202 */
[----:B------:R-:W2:Y:S04]  /*03a0*/  LDG.E R24, desc[UR12][R2.64+-0x20] ;  /* 0xffffe00c02187981 */ /* 0x000ea8000c1e1900 */
[----:B------:R-:W3:Y:S04]  /*03b0*/  LDG.E R26, desc[UR12][R2.64+-0x1c] ;  /* 0xffffe40c021a7981 */ /* 0x000ee8000c1e1900 */
[----:B------:R-:W4:Y:S04]  /*03c0*/  LDG.E R28, desc[UR12][R2.64+-0x18] ;  /* 0xffffe80c021c7981 */ /* 0x000f28000c1e1900 */
[----:B------:R-:W5:Y:S04]  /*03d0*/  LDG.E R21, desc[UR12][R2.64+-0x14] ;  /* 0xffffec0c02157981 */ /* 0x000f68000c1e1900 */
        /* <DEDUP_REMOVED lines=11> */
[----:B------:R-:W5:Y:S01]  /*0490*/  LDG.E R22, desc[UR12][R2.64+0x1c] ;  /* 0x00001c0c02167981 */ /* 0x000f62000c1e1900 */
[----:B------:R-:W-:-:S02]  /*04a0*/  IADD3 R25, PT, PT, R25, 0x10, RZ ;  /* 0x0000001019197810 */ /* 0x000fc40007ffe0ff */
[----:B------:R-:W-:Y:S02]  /*04b0*/  IADD3 R6, PT, PT, R6, 0x10, RZ ;  /* 0x0000001006067810 */ /* 0x000fe40007ffe0ff */
[----:B------:R-:W-:Y:S01]  /*04c0*/  ISETP.NE.AND P0, PT, R25, RZ, PT ;  /* 0x000000ff1900720c */ /* 0x000fe20003f05270 */
[----:B--2---:R-:W-:-:S04]  /*04d0*/  FFMA R7, R24, R24, R7 ;  /* 0x0000001818077223 */ /* 0x004fc80000000007 */
[----:B---3--:R-:W-:-:S04]  /*04e0*/  FFMA R7, R26, R26, R7 ;  /* 0x0000001a1a077223 */ /* 0x008fc80000000007 */
[----:B----4-:R-:W-:-:S04]  /*04f0*/  FFMA R28, R28, R28, R7 ;  /* 0x0000001c1c1c7223 */ /* 0x010fc80000000007 */
[----:B-----5:R-:W-:-:S04]  /*0500*/  FFMA R21, R21, R21, R28 ;  /* 0x0000001515157223 */ /* 0x020fc8000000001c */
[----:B------:R-:W-:-:S04]  /*0510*/  FFMA R20, R20, R20, R21 ;  /* 0x0000001414147223 */ /* 0x000fc80000000015 */
        /* <DEDUP_REMOVED lines=10> */
[----:B------:R-:W-:Y:S01]  /*05c0*/  FFMA R7, R22, R22, R11 ;  /* 0x0000001616077223 */ /* 0x000fe2000000000b */
[----:B------:R-:W-:Y:S06]  /*05d0*/  @P0 BRA `(.L_x_80) ;  /* 0xfffffffc00640947 */ /* 0x000fec000383ffff */
.L_x_79:
[----:B------:R-:W-:Y:S05]  /*05e0*/  @!P1 BRA `(.L_x_78) ;  /* 0x0000000000d09947 */ /* 0x000fea0003800000 */
[----:B------:R-:W-:Y:S02]  /*05f0*/  ISETP.GE.U32.AND P0, PT, R23, 0x8, PT ;  /* 0x000000081700780c */ /* 0x000fe40003f06070 */
[----:B------:R-:W-:-:S04]  /*0600*/  LOP3.LUT R8, R4, 0x7, RZ, 0xc0, !PT ;  /* 0x0000000704087812 */ /* 0x000fc800078ec0ff */
[----:B------:R-:W-:-:S07]  /*0610*/  ISETP.NE.AND P1, PT, R8, RZ, PT ;  /* 0x000000ff0800720c */ /* 0x000fce0003f25270 */
[----:B------:R-:W-:Y:S06]  /*0620*/  @!P0 BRA `(.L_x_81) ;  /* 0x0000000000508947 */ /* 0x000fec0003800000 */
[----:B------:R-:W0:Y:S01]  /*0630*/  LDC.64 R2, c[0x0][0x380] ;  /* 0x0000e000ff027b82 */ /* 0x000e220000000a00 */
[----:B------:R-:W-:-:S05]  /*0640*/  IADD3 R11, PT, PT, R9, R0, RZ ;  /* 0x00000000090b7210 */ /* 0x000fca0007ffe0ff */
[----:B0-----:R-:W-:-:S05]  /*0650*/  IMAD.WIDE R2, R11, 0x4, R2 ;  /* 0x000000040b027825 */ /* 0x001fca00078e0202 */
[----:B------:R-:W2:Y:S04]  /*0660*/  LDG.E R6, desc[UR12][R2.64] ;  /* 0x0000000c02067981 */ /* 0x000ea8000c1e1900 */
[----:B------:R-:W3:Y:S04]  /*0670*/  LDG.E R11, desc[UR12][R2.64+0x4] ;  /* 0x0000040c020b7981 */ /* 0x000ee8000c1e1900 */
[----:B------:R-:W4:Y:S04]  /*0680*/  LDG.E R13, desc[UR12][R2.64+0x8] ;  /* 0x0000080c020d7981 */ /* 0x000f28000c1e1900 */
[----:B------:R-:W5:Y:S04]  /*0690*/  LDG.E R15, desc[UR12][R2.64+0xc] ;  /* 0x00000c0c020f7981 */ /* 0x000f68000c1e1900 */
[----:B------:R-:W5:Y:S04]  /*06a0*/  LDG.E R17, desc[UR12][R2.64+0x10] ;  /* 0x0000100c02117981 */ /* 0x000f68000c1e1900 */
[----:B------:R-:W5:Y:S04]  /*06b0*/  LDG.E R19, desc[UR12][R2.64+0x14] ;  /* 0x0000140c02137981 */ /* 0x000f68000c1e1900 */
[----:B------:R-:W5:Y:S04]  /*06c0*/  LDG.E R21, desc[UR12][R2.64+0x18] ;  /* 0x0000180c02157981 */ /* 0x000f68000c1e1900 */
[----:B------:R-:W5:Y:S01]  /*06d0*/  LDG.E R23, desc[UR12][R2.64+0x1c] ;  /* 0x00001c0c02177981 */ /* 0x000f62000c1e1900 */
[----:B------:R-:W-:Y:S01]  /*06e0*/  IADD3 R0, PT, PT, R0, 0x8, RZ ;  /* 0x0000000800007810 */ /* 0x000fe20007ffe0ff */
[----:B--2---:R-:W-:-:S04]  /*06f0*/  FFMA R6, R6, R6, R7 ;  /* 0x0000000606067223 */ /* 0x004fc80000000007 */
[----:B---3--:R-:W-:-:S04]  /*0700*/  FFMA R6, R11, R11, R6 ;  /* 0x0000000b0b067223 */ /* 0x008fc80000000006 */
[----:B----4-:R-:W-:-:S04]  /*0710*/  FFMA R6, R13, R13, R6 ;  /* 0x0000000d0d067223 */ /* 0x010fc80000000006 */
[----:B-----5:R-:W-:-:S04]  /*0720*/  FFMA R6, R15, R15, R6 ;  /* 0x0000000f0f067223 */ /* 0x020fc80000000006 */
[----:B------:R-:W-:-:S04]  /*0730*/  FFMA R6, R17, R17, R6 ;  /* 0x0000001111067223 */ /* 0x000fc80000000006 */
[----:B------:R-:W-:-:S04]  /*0740*/  FFMA R6, R19, R19, R6 ;  /* 0x0000001313067223 */ /* 0x000fc80000000006 */
[----:B------:R-:W-:-:S04]  /*0750*/  FFMA R6, R21, R21, R6 ;  /* 0x0000001515067223 */ /* 0x000fc80000000006 */
[----:B------:R-:W-:-:S07]  /*0760*/  FFMA R7, R23, R23, R6 ;  /* 0x0000001717077223 */ /* 0x000fce0000000006 */
.L_x_81:
        /* <DEDUP_REMOVED lines=11> */
[----:B------:R-:W5:Y:S01]  /*0820*/  LDG.E R16, desc[UR12][R2.64+0xc] ;  /* 0x00000c0c02107981 */ /* 0x000f62000c1e1900 */
[----:B------:R-:W-:Y:S01]  /*0830*/  IADD3 R0, PT, PT, R0, 0x4, RZ ;  /* 0x0000000400007810 */ /* 0x000fe20007ffe0ff */
[----:B--2---:R-:W-:-:S04]  /*0840*/  FFMA R7, R8, R8, R7 ;  /* 0x0000000808077223 */ /* 0x004fc80000000007 */
[----:B---3--:R-:W-:-:S04]  /*0850*/  FFMA R7, R12, R12, R7 ;  /* 0x0000000c0c077223 */ /* 0x008fc80000000007 */
[----:B----4-:R-:W-:-:S04]  /*0860*/  FFMA R7, R14, R14, R7 ;  /* 0x0000000e0e077223 */ /* 0x010fc80000000007 */
[----:B-----5:R-:W-:-:S07]  /*0870*/  FFMA R7, R16, R16, R7 ;  /* 0x0000001010077223 */ /* 0x020fce0000000007 */
.L_x_82:
[----:B------:R-:W-:Y:S05]  /*0880*/  @!P1 BRA `(.L_x_78) ;  /* 0x0000000000289947 */ /* 0x000fea0003800000 */
[----:B------:R-:W0:Y:S01]  /*0890*/  LDC.64 R12, c[0x0][0x380] ;  /* 0x0000e000ff0c7b82 */ /* 0x000e220000000a00 */
[----:B------:R-:W-:Y:S01]  /*08a0*/  IADD3 R9, PT, PT, R9, R0, RZ ;  /* 0x0000000009097210 */ /* 0x000fe20007ffe0ff */
[----:B------:R-:W-:-:S07]  /*08b0*/  IMAD.MOV R6, RZ, RZ, -R6 ;  /* 0x000000ffff067224 */ /* 0x000fce00078e0a06 */
.L_x_83:
[----:B0-----:R-:W-:-:S06]  /*08c0*/  IMAD.WIDE R2, R9, 0x4, R12 ;  /* 0x0000000409027825 */ /* 0x001fcc00078e020c */
[----:B------:R-:W2:Y:S01]  /*08d0*/  LDG.E R2, desc[UR12][R2.64] ;  /* 0x0000000c02027981 */ /* 0x000ea2000c1e1900 */
[----:B------:R-:W-:Y:S02]  /*08e0*/  IADD3 R6, PT, PT, R6, 0x1, RZ ;  /* 0x0000000106067810 */ /* 0x000fe40007ffe0ff */
[----:B------:R-:W-:Y:S02]  /*08f0*/  IADD3 R9, PT, PT, R9, 0x1, RZ ;  /* 0x0000000109097810 */ /* 0x000fe40007ffe0ff */
[----:B------:R-:W-:Y:S01]  /*0900*/  ISETP.NE.AND P0, PT, R6, RZ, PT ;  /* 0x000000ff0600720c */ /* 0x000fe20003f05270 */
[----:B--2---:R-:W-:-:S12]  /*0910*/  FFMA R7, R2, R2, R7 ;  /* 0x0000000202077223 */ /* 0x004fd80000000007 */
[----:B------:R-:W-:Y:S05]  /*0920*/  @P0 BRA `(.L_x_83) ;  /* 0xfffffffc00e40947 */ /* 0x000fea000383ffff */
.L_x_78:
[----:B------:R-:W-:Y:S01]  /*0930*/  I2FP.F32.S32 R2, R4 ;  /* 0x0000000400027245 */ /* 0x000fe20000201400 */
[----:B------:R-:W-:Y:S03]  /*0940*/  BSSY.RECONVERGENT B2, `(.L_x_84) ;  /* 0x000000d000027945 */ /* 0x000fe60003800200 */
[----:B------:R-:W0:Y:S08]  /*0950*/  MUFU.RCP R3, R2 ;  /* 0x0000000200037308 */ /* 0x000e300000001000 */
[----:B------:R-:W1:Y:S01]  /*0960*/  FCHK P0, R7, R2 ;  /* 0x0000000207007302 */ /* 0x000e620000000000 */
[----:B0-----:R-:W-:-:S04]  /*0970*/  FFMA R0, -R2, R3, 1 ;  /* 0x3f80000002007423 */ /* 0x001fc80000000103 */
[----:B------:R-:W-:-:S04]  /*0980*/  FFMA R0, R3, R0, R3 ;  /* 0x0000000003007223 */ /* 0x000fc80000000003 */
[----:B------:R-:W-:-:S04]  /*0990*/  FFMA R3, R0, R7, RZ ;  /* 0x0000000700037223 */ /* 0x000fc800000000ff */
[----:B------:R-:W-:-:S04]  /*09a0*/  FFMA R6, -R2, R3, R7 ;  /* 0x0000000302067223 */ /* 0x000fc80000000107 */
[----:B------:R-:W-:Y:S01]  /*09b0*/  FFMA R0, R0, R6, R3 ;  /* 0x0000000600007223 */ /* 0x000fe20000000003 */
[----:B-1----:R-:W-:Y:S06]  /*09c0*/  @!P0 BRA `(.L_x_85) ;  /* 0x0000000000108947 */ /* 0x002fec0003800000 */
[----:B------:R-:W-:Y:S02]  /*09d0*/  MOV R0, R2 ;  /* 0x0000000200007202 */ /* 0x000fe40000000f00 */
[----:B------:R-:W-:Y:S02]  /*09e0*/  MOV R3, R7 ;  /* 0x0000000700037202 */ /* 0x000fe40000000f00 */
[----:B------:R-:W-:-:S07]  /*09f0*/  MOV R2, 0xa10 ;  /* 0x00000a1000027802 */ /* 0x000fce0000000f00 */
[----:B------:R-:W-:Y:S05]  /*0a00*/  CALL.REL.NOINC `($__internal_4_$__cuda_sm3x_div_rn_noftz_f32_slowpath) ;  /* 0x0000001400d07944 */ /* 0x000fea0003c00000 */
.L_x_85:
[----:B------:R-:W-:Y:S05]  /*0a10*/  BSYNC.RECONVERGENT B2 ;  /* 0x0000000000027941 */ /* 0x000fea0003800200 */
.L_x_84:
[----:B------:R-:W0:Y:S01]  /*0a20*/  LDCU UR4, c[0x0][0x3b0] ;  /* 0x00007600ff0477ac */ /* 0x000e220008000800 */
[----:B------:R-:W-:Y:S01]  /*0a30*/  BSSY.RECONVERGENT B0, `(.L_x_86) ;  /* 0x000000d000007945 */ /* 0x000fe20003800200 */
[----:B0-----:R-:W-:-:S04]  /*0a40*/  FADD R3, R0, UR4 ;  /* 0x0000000400037e21 */ /* 0x001fc80008000000 */
[----:B------:R0:W1:Y:S01]  /*0a50*/  MUFU.RSQ R2, R3 ;  /* 0x0000000300027308 */ /* 0x0000620000001400 */
[----:B------:R-:W-:-:S04]  /*0a60*/  IADD3 R0, PT, PT, R3, -0xd000000, RZ ;  /* 0xf300000003007810 */ /* 0x000fc80007ffe0ff */
[----:B------:R-:W-:-:S13]  /*0a70*/  ISETP.GT.U32.AND P0, PT, R0, 0x727fffff, PT ;  /* 0x727fffff0000780c */ /* 0x000fda0003f04070 */
[----:B01----:R-:W-:Y:S05]  /*0a80*/  @!P0 BRA `(.L_x_87) ;  /* 0x00000000000c8947 */ /* 0x003fea0003800000 */
[----:B------:R-:W-:-:S07]  /*0a90*/  MOV R9, 0xab0 ;  /* 0x00000ab000097802 */ /* 0x000fce0000000f00 */
[----:B------:R-:W-:Y:S05]  /*0aa0*/  CALL.REL.NOINC `($__internal_3_$__cuda_sm20_sqrt_rn_f32_slowpath) ;  /* 0x0000001400487944 */ /* 0x000fea0003c00000 */
[----:B------:R-:W-:Y:S05]  /*0ab0*/  BRA `(.L_x_88) ;  /* 0x0000000000107947 */ /* 0x000fea0003800000 */
.L_x_87:
[----:B------:R-:W-:Y:S01]  /*0ac0*/  FMUL.FTZ R0, R3, R2 ;  /* 0x0000000203007220 */ /* 0x000fe20000410000 */
[----:B------:R-:W-:-:S03]  /*0ad0*/  FMUL.FTZ R2, R2, 0.5 ;  /* 0x3f00000002027820 */ /* 0x000fc60000410000 */
[----:B------:R-:W-:-:S04]  /*0ae0*/  FFMA R3, -R0, R0, R3 ;  /* 0x0000000000037223 */ /* 0x000fc80000000103 */
[----:B------:R-:W-:-:S07]  /*0af0*/  FFMA R0, R3, R2, R0 ;  /* 0x0000000203007223 */ /* 0x000fce0000000000 */
.L_x_88:
[----:B------:R-:W-:Y:S05]  /*0b00*/  BSYNC.RECONVERGENT B0 ;  /* 0x0000000000007941 */ /* 0x000fea0003800200 */
.L_x_86:
[----:B------:R-:W0:Y:S02]  /*0b10*/  LDC.64 R2, c[0x0][0x390] ;  /* 0x0000e400ff027b82 */ /* 0x000e240000000a00 */
[----:B0-----:R-:W-:-:S05]  /*0b20*/  IMAD.WIDE R2, R10, 0x4, R2 ;  /* 0x000000040a027825 */ /* 0x001fca00078e0202 */
[----:B------:R0:W5:Y:S01]  /*0b30*/  LDG.E R7, desc[UR12][R2.64] ;  /* 0x0000000c02077981 */ /* 0x000162000c1e1900 */
[----:B------:R-:W-:Y:S05]  /*0b40*/  @!P2 EXIT ;  /* 0x000000000000a94d */ /* 0x000fea0003800000 */
[----:B0-----:R-:W0:Y:S01]  /*0b50*/  LDC.64 R2, c[0x0][0x398] ;  /* 0x0000e600ff027b82 */ /* 0x001e220000000a00 */
[----:B------:R-:W1:Y:S01]  /*0b60*/  LDCU UR5, c[0x0][0x3a4] ;  /* 0x00007480ff0577ac */ /* 0x000e620008000800 */
[C---:B------:R-:W-:Y:S01]  /*0b70*/  ISETP.GE.U32.AND P0, PT, R4.reuse, 0x8, PT ;  /* 0x000000080400780c */ /* 0x040fe20003f06070 */
[----:B-----5:R-:W-:Y:S01]  /*0b80*/  FMUL R0, R7, R0 ;  /* 0x0000000007007220 */ /* 0x020fe20000400000 */
[----:B------:R-:W-:Y:S01]  /*0b90*/  LOP3.LUT R19, R4, 0x7, RZ, 0xc0, !PT ;  /* 0x0000000704137812 */ /* 0x000fe200078ec0ff */
[----:B------:R-:W2:Y:S01]  /*0ba0*/  LDCU UR4, c[0x0][0x3b0] ;  /* 0x00007600ff0477ac */ /* 0x000ea20008000800 */
[----:B-1----:R-:W-:Y:S02]  /*0bb0*/  IMAD R7, R5, UR5, R10 ;  /* 0x0000000505077c24 */ /* 0x002fe4000f8e020a */
[----:B------:R-:W-:Y:S01]  /*0bc0*/  HFMA2 R5, -RZ, RZ, 0, 0 ;  /* 0x00000000ff057431 */ /* 0x000fe200000001ff */
[----:B--2---:R-:W-:Y:S01]  /*0bd0*/  FMNMX R9, R0, UR4, !PT ;  /* 0x0000000400097c09 */ /* 0x004fe2000f800000 */
[----:B0-----:R-:W-:-:S04]  /*0be0*/  IMAD.WIDE R10, R10, 0x4, R2 ;  /* 0x000000040a0a7825 */ /* 0x001fc800078e0202 */
[----:B------:R-:W-:Y:S01]  /*0bf0*/  IMAD R6, R4, R7, RZ ;  /* 0x0000000704067224 */ /* 0x000fe200078e02ff */
[----:B------:R-:W-:Y:S06]  /*0c00*/  @!P0 BRA `(.L_x_89) ;  /* 0x0000000800848947 */ /* 0x000fec0003800000 */
[----:B------:R-:W0:Y:S01]  /*0c10*/  LDCU.128 UR8, c[0x0][0x380] ;  /* 0x00007000ff0877ac */ /* 0x000e220008000c00 */
[----:B------:R-:W-:Y:S02]  /*0c20*/  LOP3.LUT R5, R4, 0x7ffffff8, RZ, 0xc0, !PT ;  /* 0x7ffffff804057812 */ /* 0x000fe400078ec0ff */
[----:B------:R-:W-:-:S03]  /*0c30*/  MOV R20, R6 ;  /* 0x0000000600147202 */ /* 0x000fc60000000f00 */
[----:B------:R-:W-:Y:S01]  /*0c40*/  IMAD.MOV R21, RZ, RZ, -R5 ;  /* 0x000000ffff157224 */ /* 0x000fe200078e0a05 */
[----:B0-----:R-:W-:Y:S02]  /*0c50*/  UIADD3 UR6, UP0, UPT, UR8, 0x10, URZ ;  /* 0x0000001008067890 */ /* 0x001fe4000ff1e0ff */
[----:B------:R-:W-:Y:S02]  /*0c60*/  UIADD3 UR4, UP1, UPT, UR10, 0x10, URZ ;  /* 0x000000100a047890 */ /* 0x000fe4000ff3e0ff */
[----:B------:R-:W-:Y:S02]  /*0c70*/  UIADD3.X UR7, UPT, UPT, URZ, UR9, URZ, UP0, !UPT ;  /* 0x00000009ff077290 */ /* 0x000fe400087fe4ff */
[----:B------:R-:W-:-:S12]  /*0c80*/  UIADD3.X UR5, UPT, UPT, URZ, UR11, URZ, UP1, !UPT ;  /* 0x0000000bff057290 */ /* 0x000fd80008ffe4ff */
.L_x_106:
[----:B------:R-:W-:Y:S02]  /*0c90*/  MOV R16, UR6 ;  /* 0x0000000600107c02 */ /* 0x000fe40008000f00 */
[----:B------:R-:W-:-:S03]  /*0ca0*/  MOV R17, UR7 ;  /* 0x0000000700117c02 */ /* 0x000fc60008000f00 */
[----:B------:R-:W-:-:S05]  /*0cb0*/  IMAD.WIDE R16, R20, 0x4, R16 ;  /* 0x0000000414107825 */ /* 0x000fca00078e0210 */
[----:B0-----:R-:W2:Y:S01]  /*0cc0*/  LDG.E R3, desc[UR12][R16.64+-0x10] ;  /* 0xfffff00c10037981 */ /* 0x001ea2000c1e1900 */
[----:B------:R-:W0:Y:S01]  /*0cd0*/  MUFU.RCP R0, R9 ;  /* 0x0000000900007308 */ /* 0x000e220000001000 */
[----:B------:R-:W-:Y:S01]  /*0ce0*/  MOV R14, UR4 ;  /* 0x00000004000e7c02 */ /* 0x000fe20008000f00 */
[----:B------:R-:W-:Y:S01]  /*0cf0*/  BSSY.RECONVERGENT B2, `(.L_x_90) ;  /* 0x000000d000027945 */ /* 0x000fe20003800200 */
[----:B------:R-:W-:-:S03]  /*0d00*/  MOV R15, UR5 ;  /* 0x00000005000f7c02 */ /* 0x000fc60008000f00 */
[----:B------:R-:W-:-:S04]  /*0d10*/  IMAD.WIDE R14, R20, 0x4, R14 ;  /* 0x00000004140e7825 */ /* 0x000fc800078e020e */
[----:B0-----:R-:W-:-:S04]  /*0d20*/  FFMA R7, -R9, R0, 1 ;  /* 0x3f80000009077423 */ /* 0x001fc80000000100 */
[----:B------:R-:W-:Y:S01]  /*0d30*/  FFMA R0, R0, R7, R0 ;  /* 0x0000000700007223 */ /* 0x000fe20000000000 */
[----:B--2---:R-:W0:Y:S03]  /*0d40*/  FCHK P0, R3, R9 ;  /* 0x0000000903007302 */ /* 0x004e260000000000 */
[----:B------:R-:W-:-:S04]  /*0d50*/  FFMA R7, R3, R0, RZ ;  /* 0x0000000003077223 */ /* 0x000fc800000000ff */
[----:B------:R-:W-:-:S04]  /*0d60*/  FFMA R2, -R9, R7, R3 ;  /* 0x0000000709027223 */ /* 0x000fc80000000103 */
[----:B------:R-:W-:Y:S01]  /*0d70*/  FFMA R0, R0, R2, R7 ;  /* 0x0000000200007223 */ /* 0x000fe20000000007 */
[----:B0-----:R-:W-:Y:S06]  /*0d80*/  @!P0 BRA `(.L_x_91) ;  /* 0x00000000000c8947 */ /* 0x001fec0003800000 */
[----:B------:R-:W-:Y:S02]  /*0d90*/  MOV R0, R9 ;  /* 0x0000000900007202 */ /* 0x000fe40000000f00 */
[----:B------:R-:W-:-:S07]  /*0da0*/  MOV R2, 0xdc0 ;  /* 0x00000dc000027802 */ /* 0x000fce0000000f00 */
[----:B------:R-:W-:Y:S05]  /*0db0*/  CALL.REL.NOINC `($__internal_4_$__cuda_sm3x_div_rn_noftz_f32_slowpath) ;  /* 0x0000001000e47944 */ /* 0x000fea0003c00000 */
.L_x_91:
[----:B------:R-:W-:Y:S05]  /*0dc0*/  BSYNC.RECONVERGENT B2 ;  /* 0x0000000000027941 */ /* 0x000fea0003800200 */
.L_x_90:
[----:B------:R-:W2:Y:S02]  /*0dd0*/  LDG.E R3, desc[UR12][R10.64] ;  /* 0x0000000c0a037981 */ /* 0x000ea4000c1e1900 */
[----:B--2---:R-:W-:-:S05]  /*0de0*/  FADD R3, R3, R0 ;  /* 0x0000000003037221 */ /* 0x004fca0000000000 */
[----:B------:R0:W-:Y:S04]  /*0df0*/  STG.E desc[UR12][R14.64+-0x10], R3 ;  /* 0xfffff0030e007986 */ /* 0x0001e8000c10190c */
[----:B------:R-:W2:Y:S01]  /*0e00*/  LDG.E R8, desc[UR12][R16.64+-0xc] ;  /* 0xfffff40c10087981 */ /* 0x000ea2000c1e1900 */
[----:B------:R-:W1:Y:S01]  /*0e10*/  MUFU.RCP R0, R9 ;  /* 0x0000000900007308 */ /* 0x000e620000001000 */
[----:B------:R-:W-:Y:S01]  /*0e20*/  BSSY.RECONVERGENT B2, `(.L_x_92) ;  /* 0x000000c000027945 */ /* 0x000fe20003800200 */
[----:B-1----:R-:W-:-:S04]  /*0e30*/  FFMA R7, -R9, R0, 1 ;  /* 0x3f80000009077423 */ /* 0x002fc80000000100 */
[----:B------:R-:W-:Y:S02]  /*0e40*/  FFMA R0, R0, R7, R0 ;  /* 0x0000000700007223 */ /* 0x000fe40000000000 */
[----:B--2---:R-:W1:Y:S02]  /*0e50*/  FCHK P0, R8, R9 ;  /* 0x0000000908007302 */ /* 0x004e640000000000 */
[----:B------:R-:W-:-:S04]  /*0e60*/  FFMA R2, R0, R8, RZ ;  /* 0x0000000800027223 */ /* 0x000fc800000000ff */
[----:B------:R-:W-:-:S04]  /*0e70*/  FFMA R7, -R9, R2, R8 ;  /* 0x0000000209077223 */ /* 0x000fc80000000108 */
[----:B------:R-:W-:Y:S01]  /*0e80*/  FFMA R0, R0, R7, R2 ;  /* 0x0000000700007223 */ /* 0x000fe20000000002 */
[----:B01----:R-:W-:Y:S06]  /*0e90*/  @!P0 BRA `(.L_x_93) ;  /* 0x0000000000108947 */ /* 0x003fec0003800000 */
[----:B------:R-:W-:Y:S02]  /*0ea0*/  MOV R3, R8 ;  /* 0x0000000800037202 */ /* 0x000fe40000000f00 */
[----:B------:R-:W-:Y:S02]  /*0eb0*/  MOV R0, R9 ;  /* 0x0000000900007202 */ /* 0x000fe40000000f00 */
[----:B------:R-:W-:-:S07]  /*0ec0*/  MOV R2, 0xee0 ;  /* 0x00000ee000027802 */ /* 0x000fce0000000f00 */
[----:B------:R-:W-:Y:S05]  /*0ed0*/  CALL.REL.NOINC `($__internal_4_$__cuda_sm3x_div_rn_noftz_f32_slowpath) ;  /* 0x00000010009c7944 */ /* 0x000fea0003c00000 */
.L_x_93:
[----:B------:R-:W-:Y:S05]  /*0ee0*/  BSYNC.RECONVERGENT B2 ;  /* 0x0000000000027941 */ /* 0x000fea0003800200 */
.L_x_92:
        /* <DEDUP_REMOVED lines=13> */
[----:B------:R-:W-:Y:S01]  /*0fc0*/  MOV R3, R8 ;  /* 0x0000000800037202 */ /* 0x000fe20000000f00 */
[----:B------:R-:W-:Y:S01]  /*0fd0*/  IMAD.MOV.U32 R0, RZ, RZ, R9 ;  /* 0x000000ffff007224 */ /* 0x000fe200078e0009 */
[----:B------:R-:W-:-:S07]  /*0fe0*/  MOV R2, 0x1000 ;  /* 0x0000100000027802 */ /* 0x000fce0000000f00 */
[----:B------:R-:W-:Y:S05]  /*0ff0*/  CALL.REL.NOINC `($__internal_4_$__cuda_sm3x_div_rn_noftz_f32_slowpath) ;  /* 0x0000001000547944 */ /* 0x000fea0003c00000 */
.L_x_95:
[----:B------:R-:W-:Y:S05]  /*1000*/  BSYNC.RECONVERGENT B2 ;  /* 0x0000000000027941 */ /* 0x000fea0003800200 */
.L_x_94:
        /* <DEDUP_REMOVED lines=17> */
.L_x_97:
[----:B------:R-:W-:Y:S05]  /*1120*/  BSYNC.RECONVERGENT B2 ;  /* 0x0000000000027941 */ /* 0x000fea0003800200 */
.L_x_96:
        /* <DEDUP_REMOVED lines=17> */
.L_x_99:
[----:B------:R-:W-:Y:S05]  /*1240*/  BSYNC.RECONVERGENT B2 ;  /* 0x0000000000027941 */ /* 0x000fea0003800200 */
.L_x_98:
        /* <DEDUP_REMOVED lines=17> */
.L_x_101:
[----:B------:R-:W-:Y:S05]  /*1360*/  BSYNC.RECONVERGENT B2 ;  /* 0x0000000000027941 */ /* 0x000fea0003800200 */
.L_x_100:
        /* <DEDUP_REMOVED lines=17> */
.L_x_103:
[----:B------:R-:W-:Y:S05]  /*1480*/  BSYNC.RECONVERGENT B2 ;  /* 0x0000000000027941 */ /* 0x000fea0003800200 */
.L_x_102:
        /* <DEDUP_REMOVED lines=13> */
[----:B------:R-:W-:Y:S01]  /*1560*/  IMAD.MOV.U32 R3, RZ, RZ, R16 ;  /* 0x000000ffff037224 */ /* 0x000fe200078e0010 */
[----:B------:R-:W-:Y:S02]  /*1570*/  MOV R0, R9 ;  /* 0x0000000900007202 */ /* 0x000fe40000000f00 */
[----:B------:R-:W-:-:S07]  /*1580*/  MOV R2, 0x15a0 ;  /* 0x000015a000027802 */ /* 0x000fce0000000f00 */
[----:B------:R-:W-:Y:S05]  /*1590*/  CALL.REL.NOINC `($__internal_4_$__cuda_sm3x_div_rn_noftz_f32_slowpath) ;  /* 0x0000000800ec7944 */ /* 0x000fea0003c00000 */
.L_x_105:
[----:B------:R-:W-:Y:S05]  /*15a0*/  BSYNC.RECONVERGENT B2 ;  /* 0x0000000000027941 */ /* 0x000fea0003800200 */
.L_x_104:
[----:B------:R-:W2:Y:S01]  /*15b0*/  LDG.E R3, desc[UR12][R10.64] ;  /* 0x0000000c0a037981 */ /* 0x000ea2000c1e1900 */
[----:B------:R-:W-:Y:S02]  /*15c0*/  IADD3 R21, PT, PT, R21, 0x8, RZ ;  /* 0x0000000815157810 */ /* 0x000fe40007ffe0ff */
[----:B------:R-:W-:Y:S02]  /*15d0*/  IADD3 R20, PT, PT, R20, 0x8, RZ ;  /* 0x0000000814147810 */ /* 0x000fe40007ffe0ff */
[----:B------:R-:W-:Y:S01]  /*15e0*/  ISETP.NE.AND P0, PT, R21, RZ, PT ;  /* 0x000000ff1500720c */ /* 0x000fe20003f05270 */
[----:B--2---:R-:W-:-:S05]  /*15f0*/  FADD R3, R3, R0 ;  /* 0x0000000003037221 */ /* 0x004fca0000000000 */
[----:B------:R0:W-:Y:S07]  /*1600*/  STG.E desc[UR12][R14.64+0xc], R3 ;  /* 0x00000c030e007986 */ /* 0x0001ee000c10190c */
[----:B------:R-:W-:Y:S05]  /*1610*/  @P0 BRA `(.L_x_106) ;  /* 0xfffffff4009c0947 */ /* 0x000fea000383ffff */
.L_x_89:
[----:B------:R-:W-:-:S13]  /*1620*/  ISETP.NE.AND P0, PT, R19, RZ, PT ;  /* 0x000000ff1300720c */ /* 0x000fda0003f05270 */
[----:B------:R-:W-:Y:S05]  /*1630*/  @!P0 EXIT ;  /* 0x000000000000894d */ /* 0x000fea0003800000 */
[----:B------:R-:W-:Y:S02]  /*1640*/  ISETP.GE.U32.AND P0, PT, R19, 0x4, PT ;  /* 0x000000041300780c */ /* 0x000fe40003f06070 */
[----:B------:R-:W-:-:S11]  /*1650*/  LOP3.LUT R19, R4, 0x3, RZ, 0xc0, !PT ;  /* 0x0000000304137812 */ /* 0x000fd600078ec0ff */
[----:B------:R-:W-:Y:S05]  /*1660*/  @!P0 BRA `(.L_x_107) ;  /* 0x0000000400388947 */ /* 0x000fea0003800000 */
[----:B------:R-:W1:Y:S01]  /*1670*/  LDC.64 R16, c[0x0][0x380] ;  /* 0x0000e000ff107b82 */ /* 0x000e620000000a00 */
[----:B0-----:R-:W-:-:S05]  /*1680*/  IADD3 R14, PT, PT, R6, R5, RZ ;  /* 0x00000005060e7210 */ /* 0x001fca0007ffe0ff */
[----:B-1----:R-:W-:-:S05]  /*1690*/  IMAD.WIDE R16, R14, 0x4, R16 ;  /* 0x000000040e107825 */ /* 0x002fca00078e0210 */
[----:B------:R-:W2:Y:S01]  /*16a0*/  LDG.E R8, desc[UR12][R16.64] ;  /* 0x0000000c10087981 */ /* 0x000ea2000c1e1900 */
[----:B------:R-:W0:Y:S01]  /*16b0*/  MUFU.RCP R0, R9 ;  /* 0x0000000900007308 */ /* 0x000e220000001000 */
[----:B------:R-:W-:Y:S01]  /*16c0*/  BSSY.RECONVERGENT B2, `(.L_x_108) ;  /* 0x000000c000027945 */ /* 0x000fe20003800200 */
[----:B0-----:R-:W-:-:S04]  /*16d0*/  FFMA R3, -R9, R0, 1 ;  /* 0x3f80000009037423 */ /* 0x001fc80000000100 */
[----:B------:R-:W-:Y:S02]  /*16e0*/  FFMA R0, R0, R3, R0 ;  /* 0x0000000300007223 */ /* 0x000fe40000000000 */
[----:B--2---:R-:W0:Y:S02]  /*16f0*/  FCHK P0, R8, R9 ;  /* 0x0000000908007302 */ /* 0x004e240000000000 */
[----:B------:R-:W-:-:S04]  /*1700*/  FFMA R2, R0, R8, RZ ;  /* 0x0000000800027223 */ /* 0x000fc800000000ff */
[----:B------:R-:W-:-:S04]  /*1710*/  FFMA R3, -R9, R2, R8 ;  /* 0x0000000209037223 */ /* 0x000fc80000000108 */
[----:B------:R-:W-:Y:S01]  /*1720*/  FFMA R0, R0, R3, R2 ;  /* 0x0000000300007223 */ /* 0x000fe20000000002 */
[----:B0-----:R-:W-:Y:S06]  /*1730*/  @!P0 BRA `(.L_x_109) ;  /* 0x0000000000108947 */ /* 0x001fec0003800000 */
[----:B------:R-:W-:Y:S02]  /*1740*/  MOV R3, R8 ;  /* 0x0000000800037202 */ /* 0x000fe40000000f00 */
[----:B------:R-:W-:Y:S02]  /*1750*/  MOV R0, R9 ;  /* 0x0000000900007202 */ /* 0x000fe40000000f00 */
[----:B------:R-:W-:-:S07]  /*1760*/  MOV R2, 0x1780 ;  /* 0x0000178000027802 */ /* 0x000fce0000000f00 */
[----:B------:R-:W-:Y:S05]  /*1770*/  CALL.REL.NOINC `($__internal_4_$__cuda_sm3x_div_rn_noftz_f32_slowpath) ;  /* 0x0000000800747944 */ /* 0x000fea0003c00000 */
.L_x_109:
[----:B------:R-:W-:Y:S05]  /*1780*/  BSYNC.RECONVERGENT B2 ;  /* 0x0000000000027941 */ /* 0x000fea0003800200 */
.L_x_108:
[----:B------:R-:W2:Y:S01]  /*1790*/  LDG.E R7, desc[UR12][R10.64] ;  /* 0x0000000c0a077981 */ /* 0x000ea2000c1e1900 */
[----:B------:R-:W0:Y:S02]  /*17a0*/  LDC.64 R2, c[0x0][0x388] ;  /* 0x0000e200ff027b82 */ /* 0x000e240000000a00 */
[----:B0-----:R-:W-:-:S04]  /*17b0*/  IMAD.WIDE R14, R14, 0x4, R2 ;  /* 0x000000040e0e7825 */ /* 0x001fc800078e0202 */
        /* <DEDUP_REMOVED lines=16> */
.L_x_111:
[----:B------:R-:W-:Y:S05]  /*18c0*/  BSYNC.RECONVERGENT B2 ;  /* 0x0000000000027941 */ /* 0x000fea0003800200 */
.L_x_110:
        /* <DEDUP_REMOVED lines=17> */
.L_x_113:
[----:B------:R-:W-:Y:S05]  /*19e0*/  BSYNC.RECONVERGENT B2 ;  /* 0x0000000000027941 */ /* 0x000fea0003800200 */
.L_x_112:
        /* <DEDUP_REMOVED lines=17> */
.L_x_115:
[----:B------:R-:W-:Y:S05]  /*1b00*/  BSYNC.RECONVERGENT B2 ;  /* 0x0000000000027941 */ /* 0x000fea0003800200 */
.L_x_114:
[----:B------:R-:W2:Y:S01]  /*1b10*/  LDG.E R3, desc[UR12][R10.64] ;  /* 0x0000000c0a037981 */ /* 0x000ea2000c1e1900 */
[----:B------:R-:W-:Y:S01]  /*1b20*/  IADD3 R5, PT, PT, R5, 0x4, RZ ;  /* 0x0000000405057810 */ /* 0x000fe20007ffe0ff */
[----:B--2---:R-:W-:-:S05]  /*1b30*/  FADD R3, R3, R0 ;  /* 0x0000000003037221 */ /* 0x004fca0000000000 */
[----:B------:R1:W-:Y:S02]  /*1b40*/  STG.E desc[UR12][R14.64+0xc], R3 ;  /* 0x00000c030e007986 */ /* 0x0003e4000c10190c */
.L_x_107:
[----:B------:R-:W-:-:S13]  /*1b50*/  ISETP.NE.AND P0, PT, R19, RZ, PT ;  /* 0x000000ff1300720c */ /* 0x000fda0003f05270 */
[----:B------:R-:W-:Y:S05]  /*1b60*/  @!P0 EXIT ;  /* 0x000000000000894d */ /* 0x000fea0003800000 */
[----:B------:R-:W-:-:S13]  /*1b70*/  ISETP.NE.AND P0, PT, R19, 0x1, PT ;  /* 0x000000011300780c */ /* 0x000fda0003f05270 */
[----:B------:R-:W-:Y:S05]  /*1b80*/  @!P0 BRA `(.L_x_116) ;  /* 0x0000000000a88947 */ /* 0x000fea0003800000 */
[----:B------:R-:W2:Y:S01]  /*1b90*/  LDC.64 R16, c[0x0][0x380] ;  /* 0x0000e000ff107b82 */ /* 0x000ea20000000a00 */
[----:B01----:R-:W-:-:S05]  /*1ba0*/  IADD3 R14, PT, PT, R6, R5, RZ ;  /* 0x00000005060e7210 */ /* 0x003fca0007ffe0ff */
[----:B--2---:R-:W-:-:S05]  /*1bb0*/  IMAD.WIDE R16, R14, 0x4, R16 ;  /* 0x000000040e107825 */ /* 0x004fca00078e0210 */
        /* <DEDUP_REMOVED lines=14> */
.L_x_118:
[----:B------:R-:W-:Y:S05]  /*1ca0*/  BSYNC.RECONVERGENT B2 ;  /* 0x0000000000027941 */ /* 0x000fea0003800200 */
.L_x_117:
        /* <DEDUP_REMOVED lines=19> */
.L_x_120:
[----:B------:R-:W-:Y:S05]  /*1de0*/  BSYNC.RECONVERGENT B2 ;  /* 0x0000000000027941 */ /* 0x000fea0003800200 */
.L_x_119:
[----:B------:R-:W2:Y:S01]  /*1df0*/  LDG.E R3, desc[UR12][R10.64] ;  /* 0x0000000c0a037981 */ /* 0x000ea2000c1e1900 */
[----:B------:R-:W-:Y:S01]  /*1e00*/  IADD3 R5, PT, PT, R5, 0x2, RZ ;  /* 0x0000000205057810 */ /* 0x000fe20007ffe0ff */
[----:B--2---:R-:W-:-:S05]  /*1e10*/  FADD R3, R3, R0 ;  /* 0x0000000003037221 */ /* 0x004fca0000000000 */
[----:B------:R2:W-:Y:S02]  /*1e20*/  STG.E desc[UR12][R14.64+0x4], R3 ;  /* 0x000004030e007986 */ /* 0x0005e4000c10190c */
.L_x_116:
[----:B------:R-:W-:-:S04]  /*1e30*/  LOP3.LUT R4, R4, 0x1, RZ, 0xc0, !PT ;  /* 0x0000000104047812 */ /* 0x000fc800078ec0ff */
[----:B------:R-:W-:-:S13]  /*1e40*/  ISETP.NE.U32.AND P0, PT, R4, 0x1, PT ;  /* 0x000000010400780c */ /* 0x000fda0003f05070 */
[----:B------:R-:W-:Y:S05]  /*1e50*/  @P0 EXIT ;  /* 0x000000000000094d */ /* 0x000fea0003800000 */
[----:B012---:R-:W0:Y:S01]  /*1e60*/  LDC.64 R2, c[0x0][0x380] ;  /* 0x0000e000ff027b82 */ /* 0x007e220000000a00 */
[----:B------:R-:W-:-:S05]  /*1e70*/  IADD3 R5, PT, PT, R6, R5, RZ ;  /* 0x0000000506057210 */ /* 0x000fca0007ffe0ff */
[----:B0-----:R-:W-:-:S06]  /*1e80*/  IMAD.WIDE R2, R5, 0x4, R2 ;  /* 0x0000000405027825 */ /* 0x001fcc00078e0202 */
        /* <DEDUP_REMOVED lines=11> */
[----:B------:R-:W-:-:S07]  /*1f40*/  MOV R2, 0x1f60 ;  /* 0x00001f6000027802 */ /* 0x000fce0000000f00 */
[----:B------:R-:W-:Y:S05]  /*1f50*/  CALL.REL.NOINC `($__internal_4_$__cuda_sm3x_div_rn_noftz_f32_slowpath) ;  /* 0x00000000007c7944 */ /* 0x000fea0003c00000 */
.L_x_122:
[----:B------:R-:W-:Y:S05]  /*1f60*/  BSYNC.RECONVERGENT B2 ;  /* 0x0000000000027941 */ /* 0x000fea0003800200 */
.L_x_121:
[----:B------:R-:W2:Y:S01]  /*1f70*/  LDG.E R11, desc[UR12][R10.64] ;  /* 0x0000000c0a0b7981 */ /* 0x000ea2000c1e1900 */
[----:B------:R-:W0:Y:S02]  /*1f80*/  LDC.64 R2, c[0x0][0x388] ;  /* 0x0000e200ff027b82 */ /* 0x000e240000000a00 */
[----:B0-----:R-:W-:-:S04]  /*1f90*/  IMAD.WIDE R2, R5, 0x4, R2 ;  /* 0x0000000405027825 */ /* 0x001fc800078e0202 */
[----:B--2---:R-:W-:-:S05]  /*1fa0*/  FADD R7, R11, R0 ;  /* 0x000000000b077221 */ /* 0x004fca0000000000 */
[----:B------:R-:W-:Y:S01]  /*1fb0*/  STG.E desc[UR12][R2.64], R7 ;  /* 0x0000000702007986 */ /* 0x000fe2000c10190c */
[----:B------:R-:W-:Y:S05]  /*1fc0*/  EXIT ;  /* 0x000000000000794d */ /* 0x000fea0003800000 */
        .weak           $__internal_3_$__cuda_sm20_sqrt_rn_f32_slowpath
        .type           $__internal_3_$__cuda_sm20_sqrt_rn_f32_slowpath,@function
        .size           $__internal_3_$__cuda_sm20_sqrt_rn_f32_slowpath,($__internal_4_$__cuda_sm3x_div_rn_noftz_f32_slowpath - $__internal_3_$__cuda_sm20_sqrt_rn_f32_slowpath)
$__internal_3_$__cuda_sm20_sqrt_rn_f32_slowpath:
[----:B------:R-:W-:-:S13]  /*1fd0*/  LOP3.LUT P0, RZ, R3, 0x7fffffff, RZ, 0xc0, !PT ;  /* 0x7fffffff03ff7812 */ /* 0x000fda000780c0ff */
[----:B------:R-:W-:Y:S01]  /*1fe0*/  @!P0 MOV R2, R3 ;  /* 0x0000000300028202 */ /* 0x000fe20000000f00 */
[----:B------:R-:W-:Y:S06]  /*1ff0*/  @!P0 BRA `(.L_x_123) ;  /* 0x0000000000448947 */ /* 0x000fec0003800000 */
[----:B------:R-:W-:Y:S02]  /*2000*/  FSETP.GEU.FTZ.AND P0, PT, R3, RZ, PT ;  /* 0x000000ff0300720b */ /* 0x000fe40003f1e000 */
[----:B------:R-:W-:-:S11]  /*2010*/  MOV R0, R3 ;  /* 0x0000000300007202 */ /* 0x000fd60000000f00 */
[----:B------:R-:W-:Y:S01]  /*2020*/  @!P0 MOV R2, 0x7fffffff ;  /* 0x7fffffff00028802 */ /* 0x000fe20000000f00 */
[----:B------:R-:W-:Y:S06]  /*2030*/  @!P0 BRA `(.L_x_123) ;  /* 0x0000000000348947 */ /* 0x000fec0003800000 */
[----:B------:R-:W-:-:S13]  /*2040*/  FSETP.GTU.FTZ.AND P0, PT, |R0|, +INF , PT ;  /* 0x7f8000000000780b */ /* 0x000fda0003f1c200 */
[----:B------:R-:W-:Y:S01]  /*2050*/  @P0 FADD.FTZ R2, R0, 1 ;  /* 0x3f80000000020421 */ /* 0x000fe20000010000 */
[----:B------:R-:W-:Y:S06]  /*2060*/  @P0 BRA `(.L_x_123) ;  /* 0x0000000000280947 */ /* 0x000fec0003800000 */
[----:B------:R-:W-:-:S13]  /*2070*/  FSETP.NEU.FTZ.AND P0, PT, |R0|, +INF , PT ;  /* 0x7f8000000000780b */ /* 0x000fda0003f1d200 */
[----:B------:R-:W-:-:S04]  /*2080*/  @P0 FFMA R3, R0, 1.84467440737095516160e+19, RZ ;  /* 0x5f80000000030823 */ /* 0x000fc800000000ff */
[----:B------:R-:W0:Y:S02]  /*2090*/  @P0 MUFU.RSQ R2, R3 ;  /* 0x0000000300020308 */ /* 0x000e240000001400 */
[----:B0-----:R-:W-:Y:S01]  /*20a0*/  @P0 FMUL.FTZ R6, R3, R2 ;  /* 0x0000000203060220 */ /* 0x001fe20000410000 */
[----:B------:R-:W-:Y:S01]  /*20b0*/  @P0 FMUL.FTZ R8, R2, 0.5 ;  /* 0x3f00000002080820 */ /* 0x000fe20000410000 */
[----:B------:R-:W-:Y:S02]  /*20c0*/  @!P0 MOV R2, R0 ;  /* 0x0000000000028202 */ /* 0x000fe40000000f00 */
[----:B------:R-:W-:-:S04]  /*20d0*/  @P0 FADD.FTZ R7, -R6, -RZ ;  /* 0x800000ff06070221 */ /* 0x000fc80000010100 */
[----:B------:R-:W-:-:S04]  /*20e0*/  @P0 FFMA R7, R6, R7, R3 ;  /* 0x0000000706070223 */ /* 0x000fc80000000003 */
[----:B------:R-:W-:-:S04]  /*20f0*/  @P0 FFMA R7, R7, R8, R6 ;  /* 0x0000000807070223 */ /* 0x000fc80000000006 */
[----:B------:R-:W-:-:S07]  /*2100*/  @P0 FMUL.FTZ R2, R7, 2.3283064365386962891e-10 ;  /* 0x2f80000007020820 */ /* 0x000fce0000410000 */
.L_x_123:
[----:B------:R-:W-:Y:S01]  /*2110*/  HFMA2 R3, -RZ, RZ, 0, 0 ;  /* 0x00000000ff037431 */ /* 0x000fe200000001ff */
[----:B------:R-:W-:Y:S01]  /*2120*/  MOV R0, R2 ;  /* 0x0000000200007202 */ /* 0x000fe20000000f00 */
[----:B------:R-:W-:-:S04]  /*2130*/  IMAD.MOV.U32 R2, RZ, RZ, R9 ;  /* 0x000000ffff027224 */ /* 0x000fc800078e0009 */
[----:B------:R-:W-:Y:S05]  /*2140*/  RET.REL.NODEC R2 `(_Z17evonorm_b0_kernelPKfPfS0_S0_iiiif) ;  /* 0xffffffdc02ac7950 */ /* 0x000fea0003c3ffff */
        .weak           $__internal_4_$__cuda_sm3x_div_rn_noftz_f32_slowpath
        .type           $__internal_4_$__cuda_sm3x_div_rn_noftz_f32_slowpath,@function
        .size           $__internal_4_$__cuda_sm3x_div_rn_noftz_f32_slowpath,(.L_x_169 - $__internal_4_$__cuda_sm3x_div_rn_noftz_f32_slowpath)
$__internal_4_$__cuda_sm3x_div_rn_noftz_f32_slowpath:
[----:B------:R-:W-:Y:S01]  /*2150*/  SHF.R.U32.HI R7, RZ, 0x17, R0 ;  /* 0x00000017ff077819 */ /* 0x000fe20000011600 */
[----:B------:R-:W-:Y:S01]  /*2160*/  BSSY.RECONVERGENT B0, `(.L_x_124) ;  /* 0x0000062000007945 */ /* 0x000fe20003800200 */
[----:B------:R-:W-:Y:S02]  /*2170*/  SHF.R.U32.HI R12, RZ, 0x17, R3 ;  /* 0x00000017ff0c7819 */ /* 0x000fe40000011603 */
[----:B------:R-:W-:Y:S02]  /*2180*/  LOP3.LUT R7, R7, 0xff, RZ, 0xc0, !PT ;  /* 0x000000ff07077812 */ /* 0x000fe400078ec0ff */
[----:B------:R-:W-:Y:S02]  /*2190*/  LOP3.LUT R12, R12, 0xff, RZ, 0xc0, !PT ;  /* 0x000000ff0c0c7812 */ /* 0x000fe400078ec0ff */
[----:B------:R-:W-:Y:S02]  /*21a0*/  IADD3 R13, PT, PT, R7, -0x1, RZ ;  /* 0xffffffff070d7810 */ /* 0x000fe40007ffe0ff */
[----:B------:R-:W-:-:S02]  /*21b0*/  IADD3 R18, PT, PT, R12, -0x1, RZ ;  /* 0xffffffff0c127810 */ /* 0x000fc40007ffe0ff */
        /* <DEDUP_REMOVED lines=22> */
[----:B------:R-:W-:Y:S01]  /*2320*/  @P0 MOV R8, RZ ;  /* 0x000000ff00080202 */ /* 0x000fe20000000f00 */
[----:B------:R-:W-:Y:S01]  /*2330*/  @!P0 FFMA R3, R3, 1.84467440737095516160e+19, RZ ;  /* 0x5f80000003038823 */ /* 0x000fe200000000ff */
[----:B------:R-:W-:Y:S01]  /*2340*/  @!P0 MOV R8, 0xffffffc0 ;  /* 0xffffffc000088802 */ /* 0x000fe20000000f00 */
[----:B------:R-:W-:-:S03]  /*2350*/  @!P1 FFMA R0, R0, 1.84467440737095516160e+19, RZ ;  /* 0x5f80000000009823 */ /* 0x000fc600000000ff */
[----:B------:R-:W-:-:S07]  /*2360*/  @!P1 IADD3 R8, PT, PT, R8, 0x40, RZ ;  /* 0x0000004008089810 */ /* 0x000fce0007ffe0ff */
.L_x_125:
[----:B------:R-:W-:Y:S01]  /*2370*/  LEA R13, R7, 0xc0800000, 0x17 ;  /* 0xc0800000070d7811 */ /* 0x000fe200078eb8ff */
[----:B------:R-:W-:Y:S01]  /*2380*/  VIADD R12, R12, 0xffffff81 ;  /* 0xffffff810c0c7836 */ /* 0x000fe20000000000 */
[----:B------:R-:W-:Y:S02]  /*2390*/  BSSY.RECONVERGENT B1, `(.L_x_130) ;  /* 0x0000035000017945 */ /* 0x000fe40003800200 */
[----:B------:R-:W-:Y:S01]  /*23a0*/  IADD3 R22, PT, PT, -R13, R0, RZ ;  /* 0x000000000d167210 */ /* 0x000fe20007ffe1ff */
[C---:B------:R-:W-:Y:S01]  /*23b0*/  IMAD R0, R12.reuse, -0x800000, R3 ;  /* 0xff8000000c007824 */ /* 0x040fe200078e0203 */
[----:B------:R-:W-:Y:S02]  /*23c0*/  IADD3 R7, PT, PT, R12, 0x7f, -R7 ;  /* 0x0000007f0c077810 */ /* 0x000fe40007ffe807 */
[----:B------:R-:W0:Y:S01]  /*23d0*/  MUFU.RCP R18, R22 ;  /* 0x0000001600127308 */ /* 0x000e220000001000 */
[----:B------:R-:W-:Y:S01]  /*23e0*/  FADD.FTZ R13, -R22, -RZ ;  /* 0x800000ff160d7221 */ /* 0x000fe20000010100 */
[----:B------:R-:W-:-:S03]  /*23f0*/  IADD3 R7, PT, PT, R7, R8, RZ ;  /* 0x0000000807077210 */ /* 0x000fc60007ffe0ff */
[----:B0-----:R-:W-:-:S04]  /*2400*/  FFMA R23, R18, R13, 1 ;  /* 0x3f80000012177423 */ /* 0x001fc8000000000d */
[----:B------:R-:W-:-:S04]  /*2410*/  FFMA R23, R18, R23, R18 ;  /* 0x0000001712177223 */ /* 0x000fc80000000012 */
[----:B------:R-:W-:-:S04]  /*2420*/  FFMA R18, R0, R23, RZ ;  /* 0x0000001700127223 */ /* 0x000fc800000000ff */
[----:B------:R-:W-:-:S04]  /*2430*/  FFMA R3, R13, R18, R0 ;  /* 0x000000120d037223 */ /* 0x000fc80000000000 */
[----:B------:R-:W-:-:S04]  /*2440*/  FFMA R18, R23, R3, R18 ;  /* 0x0000000317127223 */ /* 0x000fc80000000012 */
[----:B------:R-:W-:-:S04]  /*2450*/  FFMA R13, R13, R18, R0 ;  /* 0x000000120d0d7223 */ /* 0x000fc80000000000 */
[----:B------:R-:W-:-:S05]  /*2460*/  FFMA R0, R23, R13, R18 ;  /* 0x0000000d17007223 */ /* 0x000fca0000000012 */
[----:B------:R-:W-:-:S04]  /*2470*/  SHF.R.U32.HI R3, RZ, 0x17, R0 ;  /* 0x00000017ff037819 */ /* 0x000fc80000011600 */
[----:B------:R-:W-:-:S04]  /*2480*/  LOP3.LUT R8, R3, 0xff, RZ, 0xc0, !PT ;  /* 0x000000ff03087812 */ /* 0x000fc800078ec0ff */
[----:B------:R-:W-:-:S04]  /*2490*/  IADD3 R3, PT, PT, R8, R7, RZ ;  /* 0x0000000708037210 */ /* 0x000fc80007ffe0ff */
[----:B------:R-:W-:-:S04]  /*24a0*/  IADD3 R8, PT, PT, R3, -0x1, RZ ;  /* 0xffffffff03087810 */ /* 0x000fc80007ffe0ff */
        /* <DEDUP_REMOVED lines=9> */
[-CC-:B------:R-:W-:Y:S01]  /*2540*/  FFMA.RZ R7, R23, R13.reuse, R18.reuse ;  /* 0x0000000d17077223 */ /* 0x180fe2000000c012 */
[----:B------:R-:W-:Y:S01]  /*2550*/  IADD3 R12, PT, PT, R3, 0x20, RZ ;  /* 0x00000020030c7810 */ /* 0x000fe20007ffe0ff */
[CCC-:B------:R-:W-:Y:S01]  /*2560*/  FFMA.RP R8, R23.reuse, R13.reuse, R18.reuse ;  /* 0x0000000d17087223 */ /* 0x1c0fe20000008012 */
[----:B------:R-:W-:Y:S01]  /*2570*/  FFMA.RM R13, R23, R13, R18 ;  /* 0x0000000d170d7223 */ /* 0x000fe20000004012 */
[----:B------:R-:W-:Y:S02]  /*2580*/  ISETP.NE.AND P3, PT, R3, RZ, PT ;  /* 0x000000ff0300720c */ /* 0x000fe40003f65270 */
[----:B------:R-:W-:Y:S02]  /*2590*/  LOP3.LUT R7, R7, 0x7fffff, RZ, 0xc0, !PT ;  /* 0x007fffff07077812 */ /* 0x000fe400078ec0ff */
[----:B------:R-:W-:Y:S02]  /*25a0*/  ISETP.NE.AND P1, PT, R3, RZ, PT ;  /* 0x000000ff0300720c */ /* 0x000fe40003f25270 */
[----:B------:R-:W-:-:S02]  /*25b0*/  LOP3.LUT R7, R7, 0x800000, RZ, 0xfc, !PT ;  /* 0x0080000007077812 */ /* 0x000fc400078efcff */
[----:B------:R-:W-:Y:S02]  /*25c0*/  IADD3 R3, PT, PT, -R3, RZ, RZ ;  /* 0x000000ff03037210 */ /* 0x000fe40007ffe1ff */
[----:B------:R-:W-:Y:S02]  /*25d0*/  SHF.L.U32 R12, R7, R12, RZ ;  /* 0x0000000c070c7219 */ /* 0x000fe400000006ff */
[----:B------:R-:W-:Y:S02]  /*25e0*/  FSETP.NEU.FTZ.AND P0, PT, R8, R13, PT ;  /* 0x0000000d0800720b */ /* 0x000fe40003f1d000 */
[----:B------:R-:W-:Y:S02]  /*25f0*/  SEL R8, R3, RZ, P3 ;  /* 0x000000ff03087207 */ /* 0x000fe40001800000 */
[----:B------:R-:W-:Y:S02]  /*2600*/  ISETP.NE.AND P1, PT, R12, RZ, P1 ;  /* 0x000000ff0c00720c */ /* 0x000fe40000f25270 */
[----:B------:R-:W-:-:S02]  /*2610*/  SHF.R.U32.HI R8, RZ, R8, R7 ;  /* 0x00000008ff087219 */ /* 0x000fc40000011607 */
[----:B------:R-:W-:Y:S02]  /*2620*/  PLOP3.LUT P0, PT, P0, P1, PT, 0xf8, 0x8f ;  /* 0x00000000008f781c */ /* 0x000fe40000703f70 */
[----:B------:R-:W-:Y:S02]  /*2630*/  SHF.R.U32.HI R7, RZ, 0x1, R8 ;  /* 0x00000001ff077819 */ /* 0x000fe40000011608 */
[----:B------:R-:W-:-:S04]  /*2640*/  SEL R12, RZ, 0x1, !P0 ;  /* 0x00000001ff0c7807 */ /* 0x000fc80004000000 */
[----:B------:R-:W-:-:S04]  /*2650*/  LOP3.LUT R3, R12, 0x1, R7, 0xf8, !PT ;  /* 0x000000010c037812 */ /* 0x000fc800078ef807 */
[----:B------:R-:W-:-:S04]  /*2660*/  LOP3.LUT R8, R3, R8, RZ, 0xc0, !PT ;  /* 0x0000000803087212 */ /* 0x000fc800078ec0ff */
[----:B------:R-:W-:-:S04]  /*2670*/  IADD3 R7, PT, PT, R7, R8, RZ ;  /* 0x0000000807077210 */ /* 0x000fc80007ffe0ff */
[----:B------:R-:W-:Y:S01]  /*2680*/  LOP3.LUT R0, R7, R0, RZ, 0xfc, !PT ;  /* 0x0000000007007212 */ /* 0x000fe200078efcff */
[----:B------:R-:W-:Y:S06]  /*2690*/  BRA `(.L_x_133) ;  /* 0x0000000000107947 */ /* 0x000fec0003800000 */
.L_x_132:
[----:B------:R-:W-:-:S04]  /*26a0*/  LOP3.LUT R0, R0, 0x80000000, RZ, 0xc0, !PT ;  /* 0x8000000000007812 */ /* 0x000fc800078ec0ff */
[----:B------:R-:W-:Y:S01]  /*26b0*/  LOP3.LUT R0, R0, 0x7f800000, RZ, 0xfc, !PT ;  /* 0x7f80000000007812 */ /* 0x000fe200078efcff */
[----:B------:R-:W-:Y:S06]  /*26c0*/  BRA `(.L_x_133) ;  /* 0x0000000000047947 */ /* 0x000fec0003800000 */
.L_x_131:
[----:B------:R-:W-:-:S07]  /*26d0*/  LEA R0, R7, R0, 0x17 ;  /* 0x0000000007007211 */ /* 0x000fce00078eb8ff */
.L_x_133:
[----:B------:R-:W-:Y:S05]  /*26e0*/  BSYNC.RECONVERGENT B1 ;  /* 0x0000000000017941 */ /* 0x000fea0003800200 */
.L_x_130:
[----:B------:R-:W-:Y:S05]  /*26f0*/  BRA `(.L_x_134) ;  /* 0x0000000000207947 */ /* 0x000fea0003800000 */
.L_x_129:
[----:B------:R-:W-:-:S04]  /*2700*/  LOP3.LUT R0, R0, 0x80000000, R3, 0x48, !PT ;  /* 0x8000000000007812 */ /* 0x000fc800078e4803 */
[----:B------:R-:W-:Y:S01]  /*2710*/  LOP3.LUT R0, R0, 0x7f800000, RZ, 0xfc, !PT ;  /* 0x7f80000000007812 */ /* 0x000fe200078efcff */
[----:B------:R-:W-:Y:S06]  /*2720*/  BRA `(.L_x_134) ;  /* 0x0000000000147947 */ /* 0x000fec0003800000 */
.L_x_128:
[----:B------:R-:W-:Y:S01]  /*2730*/  LOP3.LUT R0, R0, 0x80000000, R3, 0x48, !PT ;  /* 0x8000000000007812 */ /* 0x000fe200078e4803 */
[----:B------:R-:W-:Y:S06]  /*2740*/  BRA `(.L_x_134) ;  /* 0x00000000000c7947 */ /* 0x000fec0003800000 */
.L_x_127:
[----:B------:R-:W0:Y:S01]  /*2750*/  MUFU.RSQ R0, -QNAN ;  /* 0xffc0000000007908 */ /* 0x000e220000001400 */
[----:B------:R-:W-:Y:S05]  /*2760*/  BRA `(.L_x_134) ;  /* 0x0000000000047947 */ /* 0x000fea0003800000 */
.L_x_126:
[----:B------:R-:W-:-:S07]  /*2770*/  FADD.FTZ R0, R3, R0 ;  /* 0x0000000003007221 */ /* 0x000fce0000010000 */
.L_x_134:
[----:B------:R-:W-:Y:S05]  /*2780*/  BSYNC.RECONVERGENT B0 ;  /* 0x0000000000007941 */ /* 0x000fea0003800200 */
.L_x_124:
[----:B------:R-:W-:-:S04]  /*2790*/  HFMA2 R3, -RZ, RZ, 0, 0 ;  /* 0x00000000ff037431 */ /* 0x000fc800000001ff */
[----:B0-----:R-:W-:Y:S05]  /*27a0*/  RET.REL.NODEC R2 `(_Z17evonorm_b0_kernelPKfPfS0_S0_iiiif) ;  /* 0xffffffd802147950 */ /* 0x001fea0003c3ffff */
.L_x_135:
        /* <DEDUP_REMOVED lines=13> */
.L_x_169:


//--------------------- .text._Z27gelu_layernorm_fused_kernelPKfPfS0_S0_iiiif --------------------------
	.section	.text._Z27gelu_layernorm_fused_kernelPKfPfS0_S0_iiiif,"ax",@progbits
	.align	128
        .global         _Z27gelu_layernorm_fused_kernelPKfPfS0_S0_iiiif
        .type           _Z27gelu_layernorm_fused_kernelPKfPfS0_S0_iiiif,@function
        .size           _Z27gelu_layernorm_fused_kernelPKfPfS0_S0_iiiif,(.L_x_170 - _Z27gelu_layernorm_fused_kernelPKfPfS0_S0_iiiif)
        .other          _Z27gelu_layernorm_fused_kernelPKfPfS0_S0_iiiif,@"STO_CUDA_ENTRY STV_DEFAULT"
_Z27gelu_layernorm_fused_kernelPKfPfS0_S0_iiiif:
.text._Z27gelu_layernorm_fused_kernelPKfPfS0_S0_iiiif:
        /* <DEDUP_REMOVED lines=12> */
[----:B0-----:R-:W-:-:S04]  /*00c0*/  IMAD R2, R2, UR4, RZ ;  /* 0x0000000402027c24 */ /* 0x001fc8000f8e02ff */
[----:B------:R-:W-:-:S05]  /*00d0*/  IMAD R2, R2, UR5, RZ ;  /* 0x0000000502027c24 */ /* 0x000fca000f8e02ff */
[----:B-1----:R-:W-:-:S13]  /*00e0*/  ISETP.GE.AND P0, PT, R5, R2, PT ;  /* 0x000000020500720c */ /* 0x002fda0003f06270 */
[----:B--23--:R-:W-:Y:S05]  /*00f0*/  @P0 BRA `(.L_x_137) ;  /* 0x0000000000980947 */ /* 0x00cfea0003800000 */
[----:B------:R-:W0:Y:S01]  /*0100*/  LDC.64 R6, c[0x0][0x380] ;  /* 0x0000e000ff067b82 */ /* 0x000e220000000a00 */
[----:B------:R-:W-:Y:S01]  /*0110*/  IMAD R4, R2, UR6, RZ ;  /* 0x0000000602047c24 */ /* 0x000fe2000f8e02ff */
[----:B------:R-:W-:Y:S01]  /*0120*/  MOV R11, R5 ;  /* 0x00000005000b7202 */ /* 0x000fe20000000f00 */
[----:B------:R-:W-:-:S05]  /*0130*/  IMAD.MOV.U32 R3, RZ, RZ, RZ ;  /* 0x000000ffff037224 */ /* 0x000fca00078e00ff */
[----:B------:R-:W1:Y:S02]  /*0140*/  LDC.64 R8, c[0x0][0x388] ;  /* 0x0000e200ff087b82 */ /* 0x000e640000000a00 */
.L_x_138:
[----:B--2---:R-:W-:-:S04]  /*0150*/  IMAD.IADD R13, R4, 0x1, R11 ;  /* 0x00000001040d7824 */ /* 0x004fc800078e020b */
[----:B0-----:R-:W-:-:S06]  /*0160*/  IMAD.WIDE R14, R13, 0x4, R6 ;  /* 0x000000040d0e7825 */ /* 0x001fcc00078e0206 */
[----:B------:R0:W2:Y:S01]  /*0170*/  LDG.E R14, desc[UR8][R14.64] ;  /* 0x000000080e0e7981 */ /* 0x0000a2000c1e1900 */
[----:B------:R-:W-:Y:S02]  /*0180*/  IMAD.MOV.U32 R16, RZ, RZ, 0x3c80f082 ;  /* 0x3c80f082ff107424 */ /* 0x000fe400078e00ff */
[----:B------:R-:W-:Y:S02]  /*0190*/  VIADD R11, R11, UR7 ;  /* 0x000000070b0b7c36 */ /* 0x000fe40008000000 */
[----:B0-----:R-:W-:Y:S02]  /*01a0*/  HFMA2 R15, -RZ, RZ, 1.875, 0 ;  /* 0x3f800000ff0f7431 */ /* 0x001fe400000001ff */
[----:B--2---:R-:W-:-:S04]  /*01b0*/  FMUL R17, R14, R14 ;  /* 0x0000000e0e117220 */ /* 0x004fc80000400000 */
        /* <DEDUP_REMOVED lines=16> */
[----:B------:R-:W-:Y:S02]  /*02c0*/  FSEL R12, R12, 1, !P0 ;  /* 0x3f8000000c0c7808 */ /* 0x000fe40004000000 */
[----:B------:R-:W-:Y:S02]  /*02d0*/  ISETP.GE.AND P0, PT, R11, R2, PT ;  /* 0x000000020b00720c */ /* 0x000fe40003f06270 */
[--C-:B------:R-:W-:Y:S01]  /*02e0*/  LOP3.LUT R12, R12, 0x80000000, R17.reuse, 0xb8, !PT ;  /* 0x800000000c0c7812 */ /* 0x100fe200078eb811 */
[----:B------:R-:W-:-:S04]  /*02f0*/  @!P1 FFMA R12, R17, R0, R17 ;  /* 0x00000000110c9223 */ /* 0x000fc80000000011 */
[----:B------:R-:W-:Y:S01]  /*0300*/  FADD R15, R12, 1 ;  /* 0x3f8000000c0f7421 */ /* 0x000fe20000000000 */
[----:B-1----:R-:W-:-:S04]  /*0310*/  IMAD.WIDE R12, R13, 0x4, R8 ;  /* 0x000000040d0c7825 */ /* 0x002fc800078e0208 */
[----:B------:R-:W-:-:S04]  /*0320*/  FMUL R14, R14, R15 ;  /* 0x0000000f0e0e7220 */ /* 0x000fc80000400000 */
[----:B------:R-:W-:Y:S01]  /*0330*/  FADD R3, R14, R3 ;  /* 0x000000030e037221 */ /* 0x000fe20000000000 */
[----:B------:R2:W-:Y:S01]  /*0340*/  STG.E desc[UR8][R12.64], R14 ;  /* 0x0000000e0c007986 */ /* 0x0005e2000c101908 */
[----:B------:R-:W-:Y:S05]  /*0350*/  @!P0 BRA `(.L_x_138) ;  /* 0xfffffffc007c8947 */ /* 0x000fea000383ffff */
.L_x_137:
[----:B------:R-:W-:Y:S05]  /*0360*/  BSYNC.RECONVERGENT B0 ;  /* 0x0000000000007941 */ /* 0x000fea0003800200 */
.L_x_136:
        /* <DEDUP_REMOVED lines=10> */
.L_x_140:
[----:B------:R-:W-:-:S04]  /*0410*/  SHF.R.U32.HI R7, RZ, 0x1, R0 ;  /* 0x00000001ff077819 */ /* 0x000fc80000011600 */
[----:B------:R-:W-:-:S13]  /*0420*/  ISETP.GE.U32.AND P0, PT, R5, R7, PT ;  /* 0x000000070500720c */ /* 0x000fda0003f06070 */
[----:B0-----:R-:W-:Y:S01]  /*0430*/  @!P0 LEA R3, R7, R6, 0x2 ;  /* 0x0000000607038211 */ /* 0x001fe200078e10ff */
[----:B------:R-:W-:Y:S05]  /*0440*/  @!P0 LDS R4, [R6] ;  /* 0x0000000006048984 */ /* 0x000fea0000000800 */
[----:B------:R-:W0:Y:S02]  /*0450*/  @!P0 LDS R3, [R3] ;  /* 0x0000000003038984 */ /* 0x000e240000000800 */
[----:B0-----:R-:W-:-:S05]  /*0460*/  @!P0 FADD R4, R3, R4 ;  /* 0x0000000403048221 */ /* 0x001fca0000000000 */
[----:B------:R1:W-:Y:S01]  /*0470*/  @!P0 STS [R6], R4 ;  /* 0x0000000406008388 */ /* 0x0003e20000000800 */
[----:B------:R-:W-:Y:S01]  /*0480*/  BAR.SYNC.DEFER_BLOCKING 0x0 ;  /* 0x0000000000007b1d */ /* 0x000fe20000010000 */
[----:B------:R-:W-:Y:S01]  /*0490*/  ISETP.GT.U32.AND P0, PT, R0, 0x3, PT ;  /* 0x000000030000780c */ /* 0x000fe20003f04070 */
[----:B------:R-:W-:-:S12]  /*04a0*/  IMAD.MOV.U32 R0, RZ, RZ, R7 ;  /* 0x000000ffff007224 */ /* 0x000fd800078e0007 */
[----:B-1----:R-:W-:Y:S05]  /*04b0*/  @P0 BRA `(.L_x_140) ;  /* 0xfffffffc00d40947 */ /* 0x002fea000383ffff */
.L_x_139:
        /* <DEDUP_REMOVED lines=16> */
[----:B--2---:R-:W-:Y:S05]  /*05c0*/  CALL.REL.NOINC `($__internal_5_$__cuda_sm3x_div_rn_noftz_f32_slowpath) ;  /* 0x0000000800507944 */ /* 0x004fea0003c00000 */
[----:B------:R-:W-:-:S07]  /*05d0*/  IMAD.MOV.U32 R4, RZ, RZ, R0 ;  /* 0x000000ffff047224 */ /* 0x000fce00078e0000 */
.L_x_143:
[----:B------:R-:W0:Y:S01]  /*05e0*/  S2UR UR5, SR_CgaCtaId ;  /* 0x00000000000579c3 */ /* 0x000e220000008800 */
[----:B------:R-:W-:Y:S02]  /*05f0*/  UMOV UR4, 0x400 ;  /* 0x0000040000047882 */ /* 0x000fe40000000000 */
[----:B0-----:R-:W-:-:S09]  /*0600*/  ULEA UR4, UR5, UR4, 0x18 ;  /* 0x0000000405047291 */ /* 0x001fd2000f8ec0ff */
[----:B------:R1:W-:Y:S03]  /*0610*/  STS [UR4], R4 ;  /* 0x00000004ff007988 */ /* 0x0003e60008000804 */
.L_x_142:
[----:B------:R-:W-:Y:S05]  /*0620*/  BSYNC.RECONVERGENT B0 ;  /* 0x0000000000007941 */ /* 0x000fea0003800200 */
.L_x_141:
[----:B------:R-:W3:Y:S08]  /*0630*/  S2UR UR5, SR_CgaCtaId ;  /* 0x00000000000579c3 */ /* 0x000ef00000008800 */
[----:B------:R-:W-:Y:S01]  /*0640*/  BAR.SYNC.DEFER_BLOCKING 0x0 ;  /* 0x0000000000007b1d */ /* 0x000fe20000010000 */
[----:B------:R-:W-:Y:S02]  /*0650*/  ISETP.GE.AND P0, PT, R5, R2, PT ;  /* 0x000000020500720c */ /* 0x000fe40003f06270 */
[----:B------:R-:W-:-:S03]  /*0660*/  MOV R0, RZ ;  /* 0x000000ff00007202 */ /* 0x000fc60000000f00 */
[----:B------:R-:W-:Y:S01]  /*0670*/  UMOV UR4, 0x400 ;  /* 0x0000040000047882 */ /* 0x000fe20000000000 */
[----:B------:R-:W-:Y:S01]  /*0680*/  BSSY.RECONVERGENT B0, `(.L_x_144) ;  /* 0x0000010000007945 */ /* 0x000fe20003800200 */
[----:B---3--:R-:W-:-:S09]  /*0690*/  ULEA UR4, UR5, UR4, 0x18 ;  /* 0x0000000405047291 */ /* 0x008fd2000f8ec0ff */
[----:B-1----:R-:W1:Y:S01]  /*06a0*/  LDS R4, [UR4] ;  /* 0x00000004ff047984 */ /* 0x002e620008000800 */
[----:B------:R-:W-:Y:S05]  /*06b0*/  @P0 BRA `(.L_x_145) ;  /* 0x0000000000300947 */ /* 0x000fea0003800000 */
[----:B------:R-:W3:Y:S01]  /*06c0*/  LDC.64 R8, c[0x0][0x388] ;  /* 0x0000e200ff087b82 */ /* 0x000ee20000000a00 */
[----:B------:R-:W-:Y:S02]  /*06d0*/  IMAD R10, R2, UR6, RZ ;  /* 0x00000006020a7c24 */ /* 0x000fe4000f8e02ff */
[----:B------:R-:W-:Y:S02]  /*06e0*/  IMAD.MOV.U32 R0, RZ, RZ, RZ ;  /* 0x000000ffff007224 */ /* 0x000fe400078e00ff */
[----:B0-----:R-:W-:-:S07]  /*06f0*/  IMAD.MOV.U32 R3, RZ, RZ, R5 ;  /* 0x000000ffff037224 */ /* 0x001fce00078e0005 */
.L_x_146:
[----:B------:R-:W-:-:S05]  /*0700*/  IADD3 R7, PT, PT, R10, R3, RZ ;  /* 0x000000030a077210 */ /* 0x000fca0007ffe0ff */
[----:B---3--:R-:W-:-:S06]  /*0710*/  IMAD.WIDE R6, R7, 0x4, R8 ;  /* 0x0000000407067825 */ /* 0x008fcc00078e0208 */
[----:B------:R-:W1:Y:S01]  /*0720*/  LDG.E R7, desc[UR8][R6.64] ;  /* 0x0000000806077981 */ /* 0x000e62000c1e1900 */
[----:B------:R-:W-:-:S05]  /*0730*/  VIADD R3, R3, UR7 ;  /* 0x0000000703037c36 */ /* 0x000fca0008000000 */
[----:B------:R-:W-:Y:S01]  /*0740*/  ISETP.GE.AND P0, PT, R3, R2, PT ;  /* 0x000000020300720c */ /* 0x000fe20003f06270 */
[----:B-1----:R-:W-:-:S04]  /*0750*/  FADD R11, -R4, R7 ;  /* 0x00000007040b7221 */ /* 0x002fc80000000100 */
[----:B------:R-:W-:-:S08]  /*0760*/  FFMA R0, R11, R11, R0 ;  /* 0x0000000b0b007223 */ /* 0x000fd00000000000 */
[----:B------:R-:W-:Y:S05]  /*0770*/  @!P0 BRA `(.L_x_146) ;  /* 0xfffffffc00e08947 */ /* 0x000fea000383ffff */
.L_x_145:
[----:B------:R-:W-:Y:S05]  /*0780*/  BSYNC.RECONVERGENT B0 ;  /* 0x0000000000007941 */ /* 0x000fea0003800200 */
.L_x_144:
[----:B------:R-:W-:Y:S01]  /*0790*/  ULEA UR4, UR7, UR4, 0x2 ;  /* 0x0000000407047291 */ /* 0x000fe2000f8e10ff */
[----:B------:R-:W-:Y:S01]  /*07a0*/  ISETP.NE.AND P1, PT, R5, RZ, PT ;  /* 0x000000ff0500720c */ /* 0x000fe20003f25270 */
[----:B------:R-:W-:-:S04]  /*07b0*/  UISETP.GE.U32.AND UP0, UPT, UR7, 0x2, UPT ;  /* 0x000000020700788c */ /* 0x000fc8000bf06070 */
[----:B------:R-:W-:-:S05]  /*07c0*/  LEA R7, R5, UR4, 0x2 ;  /* 0x0000000405077c11 */ /* 0x000fca000f8e10ff */
[----:B------:R3:W-:Y:S01]  /*07d0*/  STS [R7], R0 ;  /* 0x0000000007007388 */ /* 0x0007e20000000800 */
[----:B------:R-:W-:Y:S06]  /*07e0*/  BAR.SYNC.DEFER_BLOCKING 0x0 ;  /* 0x0000000000007b1d */ /* 0x000fec0000010000 */
[----:B------:R-:W-:Y:S05]  /*07f0*/  BRA.U !UP0, `(.L_x_147) ;  /* 0x0000000108307547 */ /* 0x000fea000b800000 */
[----:B---3--:R-:W-:-:S07]  /*0800*/  IMAD.U32 R0, RZ, RZ, UR7 ;  /* 0x00000007ff007e24 */ /* 0x008fce000f8e00ff */
.L_x_148:
        /* <DEDUP_REMOVED lines=11> */
.L_x_147:
[----:B------:R-:W-:Y:S04]  /*08c0*/  BSSY.RECONVERGENT B0, `(.L_x_149) ;  /* 0x0000011000007945 */ /* 0x000fe80003800200 */
[----:B------:R-:W-:Y:S05]  /*08d0*/  @P1 BRA `(.L_x_150) ;  /* 0x00000000003c1947 */ /* 0x000fea0003800000 */
[----:B0-----:R-:W0:Y:S01]  /*08e0*/  LDS R3, [UR4] ;  /* 0x00000004ff037984 */ /* 0x001e220008000800 */
[----:B------:R-:W-:-:S04]  /*08f0*/  I2FP.F32.S32 R8, R2 ;  /* 0x0000000200087245 */ /* 0x000fc80000201400 */
[----:B---3--:R-:W3:Y:S02]  /*0900*/  MUFU.RCP R7, R8 ;  /* 0x0000000800077308 */ /* 0x008ee40000001000 */
[----:B---3--:R-:W-:-:S04]  /*0910*/  FFMA R0, -R8, R7, 1 ;  /* 0x3f80000008007423 */ /* 0x008fc80000000107 */
[----:B------:R-:W-:Y:S02]  /*0920*/  FFMA R0, R7, R0, R7 ;  /* 0x0000000007007223 */ /* 0x000fe40000000007 */
[----:B0-----:R-:W0:Y:S02]  /*0930*/  FCHK P0, R3, R8 ;  /* 0x0000000803007302 */ /* 0x001e240000000000 */
[----:B------:R-:W-:-:S04]  /*0940*/  FFMA R6, R0, R3, RZ ;  /* 0x0000000300067223 */ /* 0x000fc800000000ff */
[----:B------:R-:W-:-:S04]  /*0950*/  FFMA R7, -R8, R6, R3 ;  /* 0x0000000608077223 */ /* 0x000fc80000000103 */
[----:B------:R-:W-:Y:S01]  /*0960*/  FFMA R0, R0, R7, R6 ;  /* 0x0000000700007223 */ /* 0x000fe20000000006 */
[----:B0-----:R-:W-:Y:S06]  /*0970*/  @!P0 BRA `(.L_x_151) ;  /* 0x0000000000108947 */ /* 0x001fec0003800000 */
[----:B------:R-:W-:Y:S01]  /*0980*/  IMAD.MOV.U32 R0, RZ, RZ, R3 ;  /* 0x000000ffff007224 */ /* 0x000fe200078e0003 */
[----:B------:R-:W-:Y:S02]  /*0990*/  MOV R3, R8 ;  /* 0x0000000800037202 */ /* 0x000fe40000000f00 */
[----:B------:R-:W-:-:S07]  /*09a0*/  MOV R6, 0x9c0 ;  /* 0x000009c000067802 */ /* 0x000fce0000000f00 */
[----:B-12---:R-:W-:Y:S05]  /*09b0*/  CALL.REL.NOINC `($__internal_5_$__cuda_sm3x_div_rn_noftz_f32_slowpath) ;  /* 0x0000000400547944 */ /* 0x006fea0003c00000 */
.L_x_151:
[----:B------:R4:W-:Y:S02]  /*09c0*/  STS [UR4], R0 ;  /* 0x00000000ff007988 */ /* 0x0009e40008000804 */
.L_x_150:
[----:B------:R-:W-:Y:S05]  /*09d0*/  BSYNC.RECONVERGENT B0 ;  /* 0x0000000000007941 */ /* 0x000fea0003800200 */
.L_x_149:
[----:B------:R-:W-:Y:S01]  /*09e0*/  BAR.SYNC.DEFER_BLOCKING 0x0 ;  /* 0x0000000000007b1d */ /* 0x000fe20000010000 */
[----:B------:R-:W-:-:S05]  /*09f0*/  ISETP.GE.AND P0, PT, R5, R2, PT ;  /* 0x000000020500720c */ /* 0x000fca0003f06270 */
[----:B------:R-:W2:Y:S01]  /*0a00*/  LDCU UR5, c[0x0][0x3b0] ;  /* 0x00007600ff0577ac */ /* 0x000ea20008000800 */
[----:B---34-:R-:W2:Y:S02]  /*0a10*/  LDS R0, [UR4] ;  /* 0x00000004ff007984 */ /* 0x018ea40008000800 */
[----:B--2---:R-:W-:-:S05]  /*0a20*/  FADD R12, R0, UR5 ;  /* 0x00000005000c7e21 */ /* 0x004fca0008000000 */
[----:B------:R-:W-:Y:S05]  /*0a30*/  @P0 EXIT ;  /* 0x000000000000094d */ /* 0x000fea0003800000 */
[----:B0-----:R-:W0:Y:S01]  /*0a40*/  LDC.64 R6, c[0x0][0x3a8] ;  /* 0x0000ea00ff067b82 */ /* 0x001e220000000a00 */
[----:B------:R-:W-:Y:S01]  /*0a50*/  FSETP.GEU.AND P1, PT, |R12|, 1.175494350822287508e-38, PT ;  /* 0x008000000c00780b */ /* 0x000fe20003f2e200 */
[----:B------:R-:W2:Y:S01]  /*0a60*/  LDCU UR4, c[0x0][0x3a4] ;  /* 0x00007480ff0477ac */ /* 0x000ea20008000800 */
[----:B------:R-:W-:-:S05]  /*0a70*/  IMAD R22, R2, UR6, RZ ;  /* 0x0000000602167c24 */ /* 0x000fca000f8e02ff */
[----:B------:R-:W3:Y:S06]  /*0a80*/  LDC R18, c[0x0][0x3a4] ;  /* 0x0000e900ff127b82 */ /* 0x000eec0000000800 */
[----:B------:R-:W-:Y:S02]  /*0a90*/  @!P1 FMUL R12, R12, 16777216 ;  /* 0x4b8000000c0c9820 */ /* 0x000fe40000400000 */
[----:B------:R-:W4:Y:S02]  /*0aa0*/  LDC.64 R10, c[0x0][0x388] ;  /* 0x0000e200ff0a7b82 */ /* 0x000f240000000a00 */
[----:B------:R5:W1:Y:S01]  /*0ab0*/  MUFU.RSQ R19, R12 ;  /* 0x0000000c00137308 */ /* 0x000a620000001400 */
[----:B--2---:R-:W-:-:S02]  /*0ac0*/  ISETP.NE.AND P0, PT, RZ, UR4, PT ;  /* 0x00000004ff007c0c */ /* 0x004fc4000bf05270 */
[----:B------:R-:W-:Y:S01]  /*0ad0*/  LOP3.LUT R20, RZ, UR4, RZ, 0x33, !PT ;  /* 0x00000004ff147c12 */ /* 0x000fe2000f8e33ff */
[----:B0-----:R-:W-:Y:S02]  /*0ae0*/  IMAD R0, R6, R7, RZ ;  /* 0x0000000706007224 */ /* 0x001fe400078e02ff */
[----:B------:R-:W0:Y:S01]  /*0af0*/  LDC.64 R8, c[0x0][0x390] ;  /* 0x0000e400ff087b82 */ /* 0x000e220000000a00 */
[----:B-----5:R-:W-:Y:S02]  /*0b00*/  HFMA2 R12, -RZ, RZ, 0, 0 ;  /* 0x00000000ff0c7431 */ /* 0x020fe400000001ff */
[----:B------:R-:W-:-:S04]  /*0b10*/  IABS R3, R0 ;  /* 0x0000000000037213 */ /* 0x000fc80000000000 */
[----:B------:R-:W2:Y:S01]  /*0b20*/  I2F.RP R14, R3 ;  /* 0x00000003000e7306 */ /* 0x000ea20000209400 */
[----:B------:R-:W0:Y:S01]  /*0b30*/  LDC.64 R6, c[0x0][0x398] ;  /* 0x0000e600ff067b82 */ /* 0x000e220000000a00 */
[----:B-1----:R-:W-:-:S06]  /*0b40*/  @!P1 FMUL R19, R19, 4096 ;  /* 0x4580000013139820 */ /* 0x002fcc0000400000 */
[----:B--2---:R-:W1:Y:S02]  /*0b50*/  MUFU.RCP R14, R14 ;  /* 0x0000000e000e7308 */ /* 0x004e640000001000 */
[----:B-1----:R-:W-:-:S06]  /*0b60*/  VIADD R13, R14, 0xffffffe ;  /* 0x0ffffffe0e0d7836 */ /* 0x002fcc0000000000 */
[----:B------:R-:W1:Y:S02]  /*0b70*/  F2I.FTZ.U32.TRUNC.NTZ R13, R13 ;  /* 0x0000000d000d7305 */ /* 0x000e64000021f000 */
[----:B-1----:R-:W-:-:S04]  /*0b80*/  IMAD.MOV R14, RZ, RZ, -R13 ;  /* 0x000000ffff0e7224 */ /* 0x002fc800078e0a0d */
[----:B------:R-:W-:-:S04]  /*0b90*/  IMAD R21, R14, R3, RZ ;  /* 0x000000030e157224 */ /* 0x000fc800078e02ff */
[----:B0--34-:R-:W-:-:S07]  /*0ba0*/  IMAD.HI.U32 R21, R13, R21, R12 ;  /* 0x000000150d157227 */ /* 0x019fce00078e000c */
.L_x_152:
[----:B------:R-:W-:Y:S02]  /*0bb0*/  IABS R14, R18 ;  /* 0x00000012000e7213 */ /* 0x000fe40000000000 */
[-C--:B0-----:R-:W-:Y:S02]  /*0bc0*/  IABS R12, R0.reuse ;  /* 0x00000000000c7213 */ /* 0x081fe40000000000 */
[----:B------:R-:W-:Y:S01]  /*0bd0*/  IABS R16, R5 ;  /* 0x0000000500107213 */ /* 0x000fe20000000000 */
[----:B------:R-:W0:Y:S01]  /*0be0*/  I2F.RP R17, R14 ;  /* 0x0000000e00117306 */ /* 0x000e220000209400 */
[----:B------:R-:W-:Y:S01]  /*0bf0*/  LOP3.LUT R15, R5, R0, RZ, 0x3c, !PT ;  /* 0x00000000050f7212 */ /* 0x000fe200078e3cff */
[----:B------:R-:W-:Y:S02]  /*0c00*/  IMAD.MOV R13, RZ, RZ, -R12 ;  /* 0x000000ffff0d7224 */ /* 0x000fe400078e0a0c */
[----:B------:R-:W-:Y:S01]  /*0c10*/  IMAD.HI.U32 R12, R21, R16, RZ ;  /* 0x00000010150c7227 */ /* 0x000fe200078e00ff */
[----:B------:R-:W-:-:S03]  /*0c20*/  ISETP.GE.AND P2, PT, R15, RZ, PT ;  /* 0x000000ff0f00720c */ /* 0x000fc60003f46270 */
[----:B------:R-:W-:Y:S01]  /*0c30*/  IMAD R16, R12, R13, R16 ;  /* 0x0000000d0c107224 */ /* 0x000fe200078e0210 */
[----:B------:R-:W-:-:S04]  /*0c40*/  IABS R13, R0 ;  /* 0x00000000000d7213 */ /* 0x000fc80000000000 */
[----:B------:R-:W-:Y:S01]  /*0c50*/  ISETP.GT.U32.AND P3, PT, R3, R16, PT ;  /* 0x000000100300720c */ /* 0x000fe20003f64070 */
[----:B0-----:R-:W0:-:S12]  /*0c60*/  MUFU.RCP R17, R17 ;  /* 0x0000001100117308 */ /* 0x001e180000001000 */
[----:B------:R-:W-:Y:S02]  /*0c70*/  @!P3 IMAD.IADD R16, R16, 0x1, -R13 ;  /* 0x000000011010b824 */ /* 0x000fe400078e0a0d */
[----:B------:R-:W-:Y:S01]  /*0c80*/  @!P3 VIADD R12, R12, 0x1 ;  /* 0x000000010c0cb836 */ /* 0x000fe20000000000 */
[----:B------:R-:W-:Y:S02]  /*0c90*/  ISETP.NE.AND P3, PT, R0, RZ, PT ;  /* 0x000000ff0000720c */ /* 0x000fe40003f65270 */
[----:B------:R-:W-:Y:S02]  /*0ca0*/  ISETP.GE.U32.AND P1, PT, R16, R3, PT ;  /* 0x000000031000720c */ /* 0x000fe40003f26070 */
[----:B0-----:R-:W-:-:S06]  /*0cb0*/  IADD3 R13, PT, PT, R17, 0xffffffe, RZ ;  /* 0x0ffffffe110d7810 */ /* 0x001fcc0007ffe0ff */
[----:B------:R-:W0:Y:S05]  /*0cc0*/  F2I.FTZ.U32.TRUNC.NTZ R13, R13 ;  /* 0x0000000d000d7305 */ /* 0x000e2a000021f000 */
[----:B------:R-:W-:-:S05]  /*0cd0*/  @P1 VIADD R12, R12, 0x1 ;  /* 0x000000010c0c1836 */ /* 0x000fca0000000000 */
[----:B------:R-:W-:Y:S02]  /*0ce0*/  MOV R15, R12 ;  /* 0x0000000c000f7202 */ /* 0x000fe40000000f00 */
[----:B------:R-:W-:Y:S01]  /*0cf0*/  MOV R12, RZ ;  /* 0x000000ff000c7202 */ /* 0x000fe20000000f00 */
        /* <DEDUP_REMOVED lines=12> */
[----:B------:R-:W-:-:S04]  /*0dc0*/  @!P1 IADD3 R13, PT, PT, R13, -R14, RZ ;  /* 0x8000000e0d0d9210 */ /* 0x000fc80007ffe0ff */
[----:B------:R-:W-:-:S13]  /*0dd0*/  ISETP.GT.U32.AND P1, PT, R14, R13, PT ;  /* 0x0000000d0e00720c */ /* 0x000fda0003f24070 */
[----:B------:R-:W-:-:S04]  /*0de0*/  @!P1 IMAD.IADD R13, R13, 0x1, -R14 ;  /* 0x000000010d0d9824 */ /* 0x000fc800078e0a0e */
[----:B------:R-:W-:Y:S01]  /*0df0*/  IMAD.MOV.U32 R15, RZ, RZ, R13 ;  /* 0x000000ffff0f7224 */ /* 0x000fe200078e000d */
[----:B------:R-:W-:-:S03]  /*0e00*/  IADD3 R13, PT, PT, R22, R5, RZ ;  /* 0x00000005160d7210 */ /* 0x000fc60007ffe0ff */
        /* <DEDUP_REMOVED lines=8> */
[----:B------:R-:W-:-:S05]  /*0e90*/  VIADD R5, R5, UR7 ;  /* 0x0000000705057c36 */ /* 0x000fca0008000000 */
[----:B------:R-:W-:Y:S01]  /*0ea0*/  ISETP.GE.AND P1, PT, R5, R2, PT ;  /* 0x000000020500720c */ /* 0x000fe20003f26270 */
[----:B--2---:R-:W-:-:S04]  /*0eb0*/  FADD R24, -R4, R23 ;  /* 0x0000001704187221 */ /* 0x004fc80000000100 */
[----:B------:R-:W-:-:S04]  /*0ec0*/  FMUL R24, R19, R24 ;  /* 0x0000001813187220 */ /* 0x000fc80000400000 */
[----:B---3--:R-:W-:-:S05]  /*0ed0*/  FFMA R23, R24, R15, R17 ;  /* 0x0000000f18177223 */ /* 0x008fca0000000011 */
[----:B------:R0:W-:Y:S01]  /*0ee0*/  STG.E desc[UR8][R12.64], R23 ;  /* 0x000000170c007986 */ /* 0x0001e2000c101908 */
[----:B------:R-:W-:Y:S05]  /*0ef0*/  @!P1 BRA `(.L_x_152) ;  /* 0xfffffffc002c9947 */ /* 0x000fea000383ffff */
[----:B------:R-:W-:Y:S05]  /*0f00*/  EXIT ;  /* 0x000000000000794d */ /* 0x000fea0003800000 */
        .weak           $__internal_5_$__cuda_sm3x_div_rn_noftz_f32_slowpath
        .type           $__internal_5_$__cuda_sm3x_div_rn_noftz_f32_slowpath,@function
        .size           $__internal_5_$__cuda_sm3x_div_rn_noftz_f32_slowpath,(.L_x_170 - $__internal_5_$__cuda_sm3x_div_rn_noftz_f32_slowpath)
$__internal_5_$__cuda_sm3x_div_rn_noftz_f32_slowpath:
[----:B------:R-:W-:Y:S01]  /*0f10*/  SHF.R.U32.HI R8, RZ, 0x17, R3 ;  /* 0x00000017ff087819 */ /* 0x000fe20000011603 */
[----:B------:R-:W-:Y:S01]  /*0f20*/  BSSY.RECONVERGENT B1, `(.L_x_153) ;  /* 0x0000062000017945 */ /* 0x000fe20003800200 */
[----:B------:R-:W-:Y:S02]  /*0f30*/  SHF.R.U32.HI R7, RZ, 0x17, R0 ;  /* 0x00000017ff077819 */ /* 0x000fe40000011600 */
[----:B------:R-:W-:Y:S02]  /*0f40*/  LOP3.LUT R12, R8, 0xff, RZ, 0xc0, !PT ;  /* 0x000000ff080c7812 */ /* 0x000fe400078ec0ff */
[----:B------:R-:W-:Y:S02]  /*0f50*/  LOP3.LUT R10, R7, 0xff, RZ, 0xc0, !PT ;  /* 0x000000ff070a7812 */ /* 0x000fe400078ec0ff */
[----:B------:R-:W-:-:S03]  /*0f60*/  IADD3 R9, PT, PT, R12, -0x1, RZ ;  /* 0xffffffff0c097810 */ /* 0x000fc60007ffe0ff */
[----:B------:R-:W-:Y:S01]  /*0f70*/  VIADD R8, R10, 0xffffffff ;  /* 0xffffffff0a087836 */ /* 0x000fe20000000000 */
[----:B------:R-:W-:-:S04]  /*0f80*/  ISETP.GT.U32.AND P0, PT, R9, 0xfd, PT ;  /* 0x000000fd0900780c */ /* 0x000fc80003f04070 */
[----:B------:R-:W-:-:S13]  /*0f90*/  ISETP.GT.U32.OR P0, PT, R8, 0xfd, P0 ;  /* 0x000000fd0800780c */ /* 0x000fda0000704470 */
[----:B------:R-:W-:Y:S01]  /*0fa0*/  @!P0 IMAD.MOV.U32 R7, RZ, RZ, RZ ;  /* 0x000000ffff078224 */ /* 0x000fe200078e00ff */
        /* <DEDUP_REMOVED lines=20> */
[----:B------:R-:W-:Y:S02]  /*10f0*/  @!P0 IMAD.MOV.U32 R7, RZ, RZ, -0x40 ;  /* 0xffffffc0ff078424 */ /* 0x000fe400078e00ff */
[----:B------:R-:W-:Y:S01]  /*1100*/  @!P0 FFMA R0, R0, 1.84467440737095516160e+19, RZ ;  /* 0x5f80000000008823 */ /* 0x000fe200000000ff */
[----:B------:R-:W-:Y:S01]  /*1110*/  @!P1 FFMA R3, R3, 1.84467440737095516160e+19, RZ ;  /* 0x5f80000003039823 */ /* 0x000fe200000000ff */
[----:B------:R-:W-:-:S07]  /*1120*/  @!P1 VIADD R7, R7, 0x40 ;  /* 0x0000004007079836 */ /* 0x000fce0000000000 */
.L_x_154:
[----:B------:R-:W-:Y:S01]  /*1130*/  LEA R8, R12, 0xc0800000, 0x17 ;  /* 0xc08000000c087811 */ /* 0x000fe200078eb8ff */
[----:B------:R-:W-:Y:S03]  /*1140*/  BSSY.RECONVERGENT B2, `(.L_x_159) ;  /* 0x0000036000027945 */ /* 0x000fe60003800200 */
[----:B------:R-:W-:Y:S01]  /*1150*/  IADD3 R8, PT, PT, -R8, R3, RZ ;  /* 0x0000000308087210 */ /* 0x000fe20007ffe1ff */
[----:B------:R-:W-:-:S03]  /*1160*/  VIADD R3, R10, 0xffffff81 ;  /* 0xffffff810a037836 */ /* 0x000fc60000000000 */
[----:B------:R0:W1:Y:S01]  /*1170*/  MUFU.RCP R9, R8 ;  /* 0x0000000800097308 */ /* 0x0000620000001000 */
[----:B------:R-:W-:Y:S01]  /*1180*/  FADD.FTZ R11, -R8, -RZ ;  /* 0x800000ff080b7221 */ /* 0x000fe20000010100 */
[C---:B------:R-:W-:Y:S01]  /*1190*/  IMAD R0, R3.reuse, -0x800000, R0 ;  /* 0xff80000003007824 */ /* 0x040fe200078e0200 */
[----:B0-----:R-:W-:-:S05]  /*11a0*/  IADD3 R8, PT, PT, R3, 0x7f, -R12 ;  /* 0x0000007f03087810 */ /* 0x001fca0007ffe80c */
[----:B------:R-:W-:Y:S02]  /*11b0*/  IMAD.IADD R8, R8, 0x1, R7 ;  /* 0x0000000108087824 */ /* 0x000fe400078e0207 */
[----:B-1----:R-:W-:-:S04]  /*11c0*/  FFMA R10, R9, R11, 1 ;  /* 0x3f800000090a7423 */ /* 0x002fc8000000000b */
        /* <DEDUP_REMOVED lines=8> */
[----:B------:R-:W-:-:S05]  /*1250*/  IADD3 R11, PT, PT, R3, R8, RZ ;  /* 0x00000008030b7210 */ /* 0x000fca0007ffe0ff */
        /* <DEDUP_REMOVED lines=11> */
[CCC-:B------:R-:W-:Y:S01]  /*1310*/  FFMA.RM R8, R14.reuse, R10.reuse, R9.reuse ;  /* 0x0000000a0e087223 */ /* 0x1c0fe20000004009 */
[C---:B------:R-:W-:Y:S02]  /*1320*/  ISETP.NE.AND P2, PT, R11.reuse, RZ, PT ;  /* 0x000000ff0b00720c */ /* 0x040fe40003f45270 */
[----:B------:R-:W-:Y:S02]  /*1330*/  ISETP.NE.AND P1, PT, R11, RZ, PT ;  /* 0x000000ff0b00720c */ /* 0x000fe40003f25270 */
[----:B------:R-:W-:Y:S01]  /*1340*/  LOP3.LUT R7, R3, 0x7fffff, RZ, 0xc0, !PT ;  /* 0x007fffff03077812 */ /* 0x000fe200078ec0ff */
[----:B------:R-:W-:Y:S01]  /*1350*/  FFMA.RP R3, R14, R10, R9 ;  /* 0x0000000a0e037223 */ /* 0x000fe20000008009 */
[----:B------:R-:W-:Y:S01]  /*1360*/  IADD3 R10, PT, PT, R11, 0x20, RZ ;  /* 0x000000200b0a7810 */ /* 0x000fe20007ffe0ff */
[----:B------:R-:W-:Y:S01]  /*1370*/  IMAD.MOV R9, RZ, RZ, -R11 ;  /* 0x000000ffff097224 */ /* 0x000fe200078e0a0b */
[----:B------:R-:W-:-:S02]  /*1380*/  LOP3.LUT R7, R7, 0x800000, RZ, 0xfc, !PT ;  /* 0x0080000007077812 */ /* 0x000fc400078efcff */
[----:B------:R-:W-:Y:S02]  /*1390*/  FSETP.NEU.FTZ.AND P0, PT, R3, R8, PT ;  /* 0x000000080300720b */ /* 0x000fe40003f1d000 */
[----:B------:R-:W-:Y:S02]  /*13a0*/  SHF.L.U32 R10, R7, R10, RZ ;  /* 0x0000000a070a7219 */ /* 0x000fe400000006ff */
[----:B------:R-:W-:Y:S02]  /*13b0*/  SEL R8, R9, RZ, P2 ;  /* 0x000000ff09087207 */ /* 0x000fe40001000000 */
[----:B------:R-:W-:Y:S02]  /*13c0*/  ISETP.NE.AND P1, PT, R10, RZ, P1 ;  /* 0x000000ff0a00720c */ /* 0x000fe40000f25270 */
[----:B------:R-:W-:Y:S02]  /*13d0*/  SHF.R.U32.HI R8, RZ, R8, R7 ;  /* 0x00000008ff087219 */ /* 0x000fe40000011607 */
[----:B------:R-:W-:-:S02]  /*13e0*/  PLOP3.LUT P0, PT, P0, P1, PT, 0xf8, 0x8f ;  /* 0x00000000008f781c */ /* 0x000fc40000703f70 */
[----:B------:R-:W-:Y:S02]  /*13f0*/  SHF.R.U32.HI R10, RZ, 0x1, R8 ;  /* 0x00000001ff0a7819 */ /* 0x000fe40000011608 */
[----:B------:R-:W-:-:S04]  /*1400*/  SEL R3, RZ, 0x1, !P0 ;  /* 0x00000001ff037807 */ /* 0x000fc80004000000 */
[----:B------:R-:W-:-:S04]  /*1410*/  LOP3.LUT R3, R3, 0x1, R10, 0xf8, !PT ;  /* 0x0000000103037812 */ /* 0x000fc800078ef80a */
[----:B------:R-:W-:-:S04]  /*1420*/  LOP3.LUT R3, R3, R8, RZ, 0xc0, !PT ;  /* 0x0000000803037212 */ /* 0x000fc800078ec0ff */
[----:B------:R-:W-:-:S04]  /*1430*/  IADD3 R3, PT, PT, R10, R3, RZ ;  /* 0x000000030a037210 */ /* 0x000fc80007ffe0ff */
[----:B------:R-:W-:Y:S01]  /*1440*/  LOP3.LUT R0, R3, R0, RZ, 0xfc, !PT ;  /* 0x0000000003007212 */ /* 0x000fe200078efcff */
[----:B------:R-:W-:Y:S06]  /*1450*/  BRA `(.L_x_162) ;  /* 0x0000000000107947 */ /* 0x000fec0003800000 */
.L_x_161:
[----:B------:R-:W-:-:S04]  /*1460*/  LOP3.LUT R0, R0, 0x80000000, RZ, 0xc0, !PT ;  /* 0x8000000000007812 */ /* 0x000fc800078ec0ff */
[----:B------:R-:W-:Y:S01]  /*1470*/  LOP3.LUT R0, R0, 0x7f800000, RZ, 0xfc, !PT ;  /* 0x7f80000000007812 */ /* 0x000fe200078efcff */
[----:B------:R-:W-:Y:S06]  /*1480*/  BRA `(.L_x_162) ;  /* 0x0000000000047947 */ /* 0x000fec0003800000 */
.L_x_160:
[----:B------:R-:W-:-:S07]  /*1490*/  IMAD R0, R8, 0x800000, R0 ;  /* 0x0080000008007824 */ /* 0x000fce00078e0200 */
.L_x_162:
[----:B------:R-:W-:Y:S05]  /*14a0*/  BSYNC.RECONVERGENT B2 ;  /* 0x0000000000027941 */ /* 0x000fea0003800200 */
.L_x_159:
[----:B------:R-:W-:Y:S05]  /*14b0*/  BRA `(.L_x_163) ;  /* 0x0000000000207947 */ /* 0x000fea0003800000 */
.L_x_158:
[----:B------:R-:W-:-:S04]  /*14c0*/  LOP3.LUT R0, R3, 0x80000000, R0, 0x48, !PT ;  /* 0x8000000003007812 */ /* 0x000fc800078e4800 */
[----:B------:R-:W-:Y:S01]  /*14d0*/  LOP3.LUT R0, R0, 0x7f800000, RZ, 0xfc, !PT ;  /* 0x7f80000000007812 */ /* 0x000fe200078efcff */
[----:B------:R-:W-:Y:S06]  /*14e0*/  BRA `(.L_x_163) ;  /* 0x0000000000147947 */ /* 0x000fec0003800000 */
.L_x_157:
[----:B------:R-:W-:Y:S01]  /*14f0*/  LOP3.LUT R0, R3, 0x80000000, R0, 0x48, !PT ;  /* 0x8000000003007812 */ /* 0x000fe200078e4800 */
[----:B------:R-:W-:Y:S06]  /*1500*/  BRA `(.L_x_163) ;  /* 0x00000000000c7947 */ /* 0x000fec0003800000 */
.L_x_156:
[----:B------:R-:W0:Y:S01]  /*1510*/  MUFU.RSQ R0, -QNAN ;  /* 0xffc0000000007908 */ /* 0x000e220000001400 */
[----:B------:R-:W-:Y:S05]  /*1520*/  BRA `(.L_x_163) ;  /* 0x0000000000047947 */ /* 0x000fea0003800000 */
.L_x_155:
[----:B------:R-:W-:-:S07]  /*1530*/  FADD.FTZ R0, R0, R3 ;  /* 0x0000000300007221 */ /* 0x000fce0000010000 */
.L_x_163:
[----:B------:R-:W-:Y:S05]  /*1540*/  BSYNC.RECONVERGENT B1 ;  /* 0x0000000000017941 */ /* 0x000fea0003800200 */
.L_x_153:
[----:B------:R-:W-:-:S04]  /*1550*/  HFMA2 R7, -RZ, RZ, 0, 0 ;  /* 0x00000000ff077431 */ /* 0x000fc800000001ff */
[----:B0-----:R-:W-:Y:S05]  /*1560*/  RET.REL.NODEC R6 `(_Z27gelu_layernorm_fused_kernelPKfPfS0_S0_iiiif) ;  /* 0xffffffe806a47950 */ /* 0x001fea0003c3ffff */
.L_x_164:
        /* <DEDUP_REMOVED lines=9> */
.L_x_170:


//--------------------- .nv.shared._Z26init_evonorm_params_kernelPfS_i --------------------------
	.section	.nv.shared._Z26init_evonorm_params_kernelPfS_i,"aw",@nobits
	.sectionflags	@""
	.align	16
	.zero		1024


//--------------------- .nv.shared.reserved.0     --------------------------
	.section	.nv.shared.reserved.0,"aw",@nobits
	.weak		__nv_reservedSMEM_offset_0_alias
	.size		__nv_reservedSMEM_offset_0_alias, 0, 64
	.other		__nv_reservedSMEM_offset_0_alias,@"STO_CUDA_RESERVED_SHARED STV_DEFAULT"
__nv_reservedSMEM_offset_0_alias:
	.zero		0
	.zero		64


//--------------------- .nv.shared._Z32conv_gelu_layernorm_fused_kernelPKfS0_S0_PfS0_S0_iiiiiiiiiif --------------------------
	.section	.nv.shared._Z32conv_gelu_layernorm_fused_kernelPKfS0_S0_PfS0_S0_iiiiiiiiiif,"aw",@nobits
	.sectionflags	@""
	.align	16
	.zero		1024


//--------------------- .nv.shared._Z28swish_layernorm_fused_kernelPKfPfS0_S0_iiiiff --------------------------
	.section	.nv.shared._Z28swish_layernorm_fused_kernelPKfPfS0_S0_iiiiff,"aw",@nobits
	.sectionflags	@""
	.align	16
	.zero		1024


//--------------------- .nv.shared._Z17evonorm_b0_kernelPKfPfS0_S0_iiiif --------------------------
	.section	.nv.shared._Z17evonorm_b0_kernelPKfPfS0_S0_iiiif,"aw",@nobits
	.sectionflags	@""
	.align	16
	.zero		1024


//--------------------- .nv.shared._Z27gelu_layernorm_fused_kernelPKfPfS0_S0_iiiif --------------------------
	.section	.nv.shared._Z27gelu_layernorm_fused_kernelPKfPfS0_S0_iiiif,"aw",@nobits
	.sectionflags	@""
	.align	16
	.zero		1024


//--------------------- .nv.constant0._Z26init_evonorm_params_kernelPfS_i --------------------------
	.section	.nv.constant0._Z26init_evonorm_params_kernelPfS_i,"a",@progbits
	.sectionflags	@""
	.align	4
.nv.constant0._Z26init_evonorm_params_kernelPfS_i:
	.zero		916


//--------------------- .nv.constant0._Z32conv_gelu_layernorm_fused_kernelPKfS0_S0_PfS0_S0_iiiiiiiiiif --------------------------
	.section	.nv.constant0._Z32conv_gelu_layernorm_fused_kernelPKfS0_S0_PfS0_S0_iiiiiiiiiif,"a",@progbits
	.sectionflags	@""
	.align	4
.nv.constant0._Z32conv_gelu_layernorm_fused_kernelPKfS0_S0_PfS0_S0_iiiiiiiiiif:
	.zero		988


//--------------------- .nv.constant0._Z28swish_layernorm_fused_kernelPKfPfS0_S0_iiiiff --------------------------
	.section	.nv.constant0._Z28swish_layernorm_fused_kernelPKfPfS0_S0_iiiiff,"a",@progbits
	.sectionflags	@""
	.align	4
.nv.constant0._Z28swish_layernorm_fused_kernelPKfPfS0_S0_iiiiff:
	.zero		952


//--------------------- .nv.constant0._Z17evonorm_b0_kernelPKfPfS0_S0_iiiif --------------------------
	.section	.nv.constant0._Z17evonorm_b0_kernelPKfPfS0_S0_iiiif,"a",@progbits
	.sectionflags	@""
	.align	4
.nv.constant0._Z17evonorm_b0_kernelPKfPfS0_S0_iiiif:
	.zero		948


//--------------------- .nv.constant0._Z27gelu_layernorm_fused_kernelPKfPfS0_S0_iiiif --------------------------
	.section	.nv.constant0._Z27gelu_layernorm_fused_kernelPKfPfS0_S0_iiiif,"a",@progbits
	.sectionflags	@""
	.align	4
.nv.constant0._Z27gelu_layernorm_fused_kernelPKfPfS0_S0_iiiif:
	.zero		948


//--------------------- SYMBOLS --------------------------

	.type		.nv.reservedSmem.offset0,@object
	.size		.nv.reservedSmem.offset0,0x4
	.type		.nv.reservedSmem.cap,@object
	.size		.nv.reservedSmem.cap,0x4
